	.target	sm_90a

	.elftype	@"ET_EXEC"


//--------------------- .note.nv.tkinfo           --------------------------
	.section	.note.nv.tkinfo,"",@"SHT_NOTE"
	.sectionflags	@"SHF_NOTE_NV_TKINFO"
	.tkinfo
        /*0018*/ 	.word	0x00000002
        /*0030*/ 	.string	""
        /*0030*/ 	.string	"ptxas"
        /*0030*/ 	.string	"Cuda compilation tools, release 13.0, V13.0.88"
        /*0030*/ 	.string	"Build cuda_13.0.r13.0/compiler.36424714_0"
        /*0030*/ 	.string	"-arch sm_90a -m 64 "



//--------------------- .note.nv.cuinfo           --------------------------
	.section	.note.nv.cuinfo,"",@"SHT_NOTE"
	.sectionflags	@"SHF_NOTE_NV_CUINFO"
        /*0018*/ 	.short	0x0002
        /*001a*/ 	.short	0x005a
        /*001c*/ 	.short	0x0082
	.zero		2


//--------------------- .nv.info                  --------------------------
	.section	.nv.info,"",@"SHT_CUDA_INFO"
	.align	4


	//----- nvinfo : EIATTR_REGCOUNT
	.align		4
        /*0000*/ 	.byte	0x04, 0x2f
        /*0002*/ 	.short	(.L_15 - .L_14)
	.align		4
.L_14:
        /*0004*/ 	.word	index@(_ZN7cutlass13device_kernelINS_4gemm6kernel13GemmUniversalIN4cute5tupleIJiiiiEEENS1_10collective13CollectiveMmaINS1_34MainloopSm90TmaGmmaWarpSpecializedILi3ENS5_IJNS4_1CILi2EEENSA_ILi1EEESC_EEENS1_35KernelTmaWarpSpecializedCooperativeEEENS5_IJNSA_ILi384EEENSA_ILi80EEENSA_ILi64EEEEEENS_6half_tENS5_IJlSC_lEEESK_SL_NS4_8TiledMMAINS4_8MMA_AtomIJNS4_4SM904GMMA25MMA_64x16x16_F32F16F16_SSILNSP_5MajorE0ELSR_0ELNSP_7ScaleInE1ELSS_1EEEEEENS4_6LayoutISD_NS5_IJSC_NSA_ILi0EEESW_EEEEENS5_IJNS4_10UnderscoreESZ_SZ_EEEEENS4_13SM90_TMA_LOADENS4_14ComposedLayoutINS4_7SwizzleILi3ELi4ELi3EEENS4_18smem_ptr_flag_bitsILi16EEENSV_INS5_IJNSA_ILi8EEESI_EEENS5_IJSI_SC_EEEEEEEvNS4_8identityENS4_23SM90_TMA_LOAD_MULTICASTES1C_vS1D_EENS_8epilogue10collective6detail29Sm90TmaWarpSpecializedAdapterINS1H_15DefaultEpilogueISK_SL_SL_NS1G_6thread17LinearCombinationISK_Li1EffLNS1L_9ScaleType4KindE0ELNS_15FloatRoundStyleE2ESK_EENS1_15EpilogueDefaultEEEEEvvEEEEvNT_6ParamsE)
        /*0008*/ 	.word	0x000000a8


	//----- nvinfo : EIATTR_FRAME_SIZE
	.align		4
.L_15:
        /*000c*/ 	.byte	0x04, 0x11
        /*000e*/ 	.short	(.L_17 - .L_16)
	.align		4
.L_16:
        /*0010*/ 	.word	index@(_ZN7cutlass13device_kernelINS_4gemm6kernel13GemmUniversalIN4cute5tupleIJiiiiEEENS1_10collective13CollectiveMmaINS1_34MainloopSm90TmaGmmaWarpSpecializedILi3ENS5_IJNS4_1CILi2EEENSA_ILi1EEESC_EEENS1_35KernelTmaWarpSpecializedCooperativeEEENS5_IJNSA_ILi384EEENSA_ILi80EEENSA_ILi64EEEEEENS_6half_tENS5_IJlSC_lEEESK_SL_NS4_8TiledMMAINS4_8MMA_AtomIJNS4_4SM904GMMA25MMA_64x16x16_F32F16F16_SSILNSP_5MajorE0ELSR_0ELNSP_7ScaleInE1ELSS_1EEEEEENS4_6LayoutISD_NS5_IJSC_NSA_ILi0EEESW_EEEEENS5_IJNS4_10UnderscoreESZ_SZ_EEEEENS4_13SM90_TMA_LOADENS4_14ComposedLayoutINS4_7SwizzleILi3ELi4ELi3EEENS4_18smem_ptr_flag_bitsILi16EEENSV_INS5_IJNSA_ILi8EEESI_EEENS5_IJSI_SC_EEEEEEEvNS4_8identityENS4_23SM90_TMA_LOAD_MULTICASTES1C_vS1D_EENS_8epilogue10collective6detail29Sm90TmaWarpSpecializedAdapterINS1H_15DefaultEpilogueISK_SL_SL_NS1G_6thread17LinearCombinationISK_Li1EffLNS1L_9ScaleType4KindE0ELNS_15FloatRoundStyleE2ESK_EENS1_15EpilogueDefaultEEEEEvvEEEEvNT_6ParamsE)
        /*0014*/ 	.word	0x00000000


	//----- nvinfo : EIATTR_MIN_STACK_SIZE
	.align		4
.L_17:
        /*0018*/ 	.byte	0x04, 0x12
        /*001a*/ 	.short	(.L_19 - .L_18)
	.align		4
.L_18:
        /*001c*/ 	.word	index@(_ZN7cutlass13device_kernelINS_4gemm6kernel13GemmUniversalIN4cute5tupleIJiiiiEEENS1_10collective13CollectiveMmaINS1_34MainloopSm90TmaGmmaWarpSpecializedILi3ENS5_IJNS4_1CILi2EEENSA_ILi1EEESC_EEENS1_35KernelTmaWarpSpecializedCooperativeEEENS5_IJNSA_ILi384EEENSA_ILi80EEENSA_ILi64EEEEEENS_6half_tENS5_IJlSC_lEEESK_SL_NS4_8TiledMMAINS4_8MMA_AtomIJNS4_4SM904GMMA25MMA_64x16x16_F32F16F16_SSILNSP_5MajorE0ELSR_0ELNSP_7ScaleInE1ELSS_1EEEEEENS4_6LayoutISD_NS5_IJSC_NSA_ILi0EEESW_EEEEENS5_IJNS4_10UnderscoreESZ_SZ_EEEEENS4_13SM90_TMA_LOADENS4_14ComposedLayoutINS4_7SwizzleILi3ELi4ELi3EEENS4_18smem_ptr_flag_bitsILi16EEENSV_INS5_IJNSA_ILi8EEESI_EEENS5_IJSI_SC_EEEEEEEvNS4_8identityENS4_23SM90_TMA_LOAD_MULTICASTES1C_vS1D_EENS_8epilogue10collective6detail29Sm90TmaWarpSpecializedAdapterINS1H_15DefaultEpilogueISK_SL_SL_NS1G_6thread17LinearCombinationISK_Li1EffLNS1L_9ScaleType4KindE0ELNS_15FloatRoundStyleE2ESK_EENS1_15EpilogueDefaultEEEEEvvEEEEvNT_6ParamsE)
        /*0020*/ 	.word	0x00000000
.L_19:


//--------------------- .nv.compat                --------------------------
	.section	.nv.compat,"",@"SHT_CUDA_COMPAT_INFO"
	.align	4
        /*0000*/ 	.byte	0x02, 0x09, 0x01, 0x00, 0x02, 0x02, 0x04, 0x00, 0x02, 0x05, 0x05, 0x00, 0x03, 0x07, 0x01, 0x01
        /*0010*/ 	.byte	0x02, 0x03, 0x01, 0x00, 0x02, 0x06, 0x01, 0x00, 0x04, 0x0b, 0x08, 0x00, 0x00, 0x00, 0x00, 0x00
        /*0020*/ 	.byte	0x00, 0x00, 0x00, 0x00


//--------------------- .nv.info._ZN7cutlass13device_kernelINS_4gemm6kernel13GemmUniversalIN4cute5tupleIJiiiiEEENS1_10collective13CollectiveMmaINS1_34MainloopSm90TmaGmmaWarpSpecializedILi3ENS5_IJNS4_1CILi2EEENSA_ILi1EEESC_EEENS1_35KernelTmaWarpSpecializedCooperativeEEENS5_IJNSA_ILi384EEENSA_ILi80EEENSA_ILi64EEEEEENS_6half_tENS5_IJlSC_lEEESK_SL_NS4_8TiledMMAINS4_8MMA_AtomIJNS4_4SM904GMMA25MMA_64x16x16_F32F16F16_SSILNSP_5MajorE0ELSR_0ELNSP_7ScaleInE1ELSS_1EEEEEENS4_6LayoutISD_NS5_IJSC_NSA_ILi0EEESW_EEEEENS5_IJNS4_10UnderscoreESZ_SZ_EEEEENS4_13SM90_TMA_LOADENS4_14ComposedLayoutINS4_7SwizzleILi3ELi4ELi3EEENS4_18smem_ptr_flag_bitsILi16EEENSV_INS5_IJNSA_ILi8EEESI_EEENS5_IJSI_SC_EEEEEEEvNS4_8identityENS4_23SM90_TMA_LOAD_MULTICASTES1C_vS1D_EENS_8epilogue10collective6detail29Sm90TmaWarpSpecializedAdapterINS1H_15DefaultEpilogueISK_SL_SL_NS1G_6thread17LinearCombinationISK_Li1EffLNS1L_9ScaleType4KindE0ELNS_15FloatRoundStyleE2ESK_EENS1_15EpilogueDefaultEEEEEvvEEEEvNT_6ParamsE --------------------------
	.section	.nv.info._ZN7cutlass13device_kernelINS_4gemm6kernel13GemmUniversalIN4cute5tupleIJiiiiEEENS1_10collective13CollectiveMmaINS1_34MainloopSm90TmaGmmaWarpSpecializedILi3ENS5_IJNS4_1CILi2EEENSA_ILi1EEESC_EEENS1_35KernelTmaWarpSpecializedCooperativeEEENS5_IJNSA_ILi384EEENSA_ILi80EEENSA_ILi64EEEEEENS_6half_tENS5_IJlSC_lEEESK_SL_NS4_8TiledMMAINS4_8MMA_AtomIJNS4_4SM904GMMA25MMA_64x16x16_F32F16F16_SSILNSP_5MajorE0ELSR_0ELNSP_7ScaleInE1ELSS_1EEEEEENS4_6LayoutISD_NS5_IJSC_NSA_ILi0EEESW_EEEEENS5_IJNS4_10UnderscoreESZ_SZ_EEEEENS4_13SM90_TMA_LOADENS4_14ComposedLayoutINS4_7SwizzleILi3ELi4ELi3EEENS4_18smem_ptr_flag_bitsILi16EEENSV_INS5_IJNSA_ILi8EEESI_EEENS5_IJSI_SC_EEEEEEEvNS4_8identityENS4_23SM90_TMA_LOAD_MULTICASTES1C_vS1D_EENS_8epilogue10collective6detail29Sm90TmaWarpSpecializedAdapterINS1H_15DefaultEpilogueISK_SL_SL_NS1G_6thread17LinearCombinationISK_Li1EffLNS1L_9ScaleType4KindE0ELNS_15FloatRoundStyleE2ESK_EENS1_15EpilogueDefaultEEEEEvvEEEEvNT_6ParamsE,"",@"SHT_CUDA_INFO"
	.sectionflags	@""
	.align	4


	//----- nvinfo : EIATTR_CUDA_API_VERSION
	.align		4
        /*0000*/ 	.byte	0x04, 0x37
        /*0002*/ 	.short	(.L_21 - .L_20)
.L_20:
        /*0004*/ 	.word	0x00000082


	//----- nvinfo : EIATTR_KPARAM_INFO
	.align		4
.L_21:
        /*0008*/ 	.byte	0x04, 0x17
        /*000a*/ 	.short	(.L_23 - .L_22)
.L_22:
        /*000c*/ 	.word	0x00000000
        /*0010*/ 	.short	0x0000
        /*0012*/ 	.short	0x0070
        /*0014*/ 	.byte	0x00, 0xf0, 0x01, 0x10


	//----- nvinfo : EIATTR_SPARSE_MMA_MASK
	.align		4
.L_23:
        /*0018*/ 	.byte	0x03, 0x50
        /*001a*/ 	.short	0x0000


	//----- nvinfo : EIATTR_MAXREG_COUNT
	.align		4
        /*001c*/ 	.byte	0x03, 0x1b
        /*001e*/ 	.short	0x00a8


	//----- nvinfo : EIATTR_NUM_BARRIERS
	.align		4
        /*0020*/ 	.byte	0x02, 0x4c
        /*0022*/ 	.byte	0x01
	.zero		1


	//----- nvinfo : EIATTR_EXTERNS
	.align		4
        /*0024*/ 	.byte	0x04, 0x0f
        /*0026*/ 	.short	(.L_25 - .L_24)


	//   ....[0]....
	.align		4
.L_24:
        /*0028*/ 	.word	index@(__assertfail)


	//----- nvinfo : EIATTR_MERCURY_ISA_VERSION
	.align		4
.L_25:
        /*002c*/ 	.byte	0x03, 0x5f
        /*002e*/ 	.short	0x0101


	//----- nvinfo : EIATTR_INT_WARP_WIDE_INSTR_OFFSETS
	.align		4
        /*0030*/ 	.byte	0x04, 0x31
        /*0032*/ 	.short	(.L_27 - .L_26)


	//   ....[0]....
.L_26:
        /*0034*/ 	.word	0x00000460


	//   ....[1]....
        /*0038*/ 	.word	0x00000490


	//   ....[2]....
        /*003c*/ 	.word	0x00000650


	//----- nvinfo : EIATTR_COOP_GROUP_MASK_REGIDS
	.align		4
.L_27:
        /*0040*/ 	.byte	0x04, 0x29
        /*0042*/ 	.short	(.L_29 - .L_28)


	//   ....[0]....
.L_28:
        /*0044*/ 	.word	0xffffffff


	//   ....[1]....
        /*0048*/ 	.word	0xffffffff


	//   ....[2]....
        /*004c*/ 	.word	0xffffffff


	//   ....[3]....
        /*0050*/ 	.word	0xffffffff


	//   ....[4]....
        /*0054*/ 	.word	0xffffffff


	//   ....[5]....
        /*0058*/ 	.word	0xffffffff


	//----- nvinfo : EIATTR_COOP_GROUP_INSTR_OFFSETS
	.align		4
.L_29:
        /*005c*/ 	.byte	0x04, 0x28
        /*005e*/ 	.short	(.L_31 - .L_30)


	//   ....[0]....
.L_30:
        /*0060*/ 	.word	0x00000060


	//   ....[1]....
        /*0064*/ 	.word	0x00000070


	//   ....[2]....
        /*0068*/ 	.word	0x00000130


	//   ....[3]....
        /*006c*/ 	.word	0x000002b0


	//   ....[4]....
        /*0070*/ 	.word	0x000007d0


	//   ....[5]....
        /*0074*/ 	.word	0x00001220


	//----- nvinfo : EIATTR_REG_RECONFIG
	.align		4
.L_31:
        /*0078*/ 	.byte	0x01, 0x54
	.zero		2


	//----- nvinfo : EIATTR_SYSCALL_OFFSETS
	.align		4
        /*007c*/ 	.byte	0x04, 0x46
        /*007e*/ 	.short	(.L_33 - .L_32)


	//   ....[0]....
.L_32:
        /*0080*/ 	.word	0x000013e0


	//----- nvinfo : EIATTR_MBARRIER_INSTR_OFFSETS
	.align		4
.L_33:
        /*0084*/ 	.byte	0x04, 0x39
        /*0086*/ 	.short	(.L_35 - .L_34)


	//   ....[0]....
.L_34:
        /*0088*/ 	.word	0x00000230
        /*008c*/ 	.word	0x000000ff
        /*0090*/ 	.word	0x00000000
        /*0094*/ 	.short	0x0100
        /*0096*/ 	.byte	0x08
	.zero		1


	//   ....[1]....
        /*0098*/ 	.word	0x00000240
        /*009c*/ 	.word	0x000000ff
        /*00a0*/ 	.word	0x00000018
        /*00a4*/ 	.short	0x0100
        /*00a6*/ 	.byte	0x08
	.zero		1


	//   ....[2]....
        /*00a8*/ 	.word	0x00000250
        /*00ac*/ 	.word	0x000000ff
        /*00b0*/ 	.word	0x00000008
        /*00b4*/ 	.short	0x0100
        /*00b6*/ 	.byte	0x08
	.zero		1


	//   ....[3]....
        /*00b8*/ 	.word	0x00000260
        /*00bc*/ 	.word	0x000000ff
        /*00c0*/ 	.word	0x00000020
        /*00c4*/ 	.short	0x0100
        /*00c6*/ 	.byte	0x08
	.zero		1


	//   ....[4]....
        /*00c8*/ 	.word	0x00000270
        /*00cc*/ 	.word	0x000000ff
        /*00d0*/ 	.word	0x00000010
        /*00d4*/ 	.short	0x0100
        /*00d6*/ 	.byte	0x08
	.zero		1


	//   ....[5]....
        /*00d8*/ 	.word	0x00000280
        /*00dc*/ 	.word	0x000000ff
        /*00e0*/ 	.word	0x00000028
        /*00e4*/ 	.short	0x0100
        /*00e6*/ 	.byte	0x08
	.zero		1


	//   ....[6]....
        /*00e8*/ 	.word	0x000006d0
        /*00ec*/ 	.word	0x000000ff
        /*00f0*/ 	.word	0x00000040
        /*00f4*/ 	.short	0x0100
        /*00f6*/ 	.byte	0x06
	.zero		1


	//   ....[7]....
        /*00f8*/ 	.word	0x00000760
        /*00fc*/ 	.word	0x000000ff
        /*0100*/ 	.word	0x00000048
        /*0104*/ 	.short	0x0100
        /*0106*/ 	.byte	0x06
	.zero		1


	//   ....[8]....
        /*0108*/ 	.word	0x00001460
        /*010c*/ 	.word	0x00000003
        /*0110*/ 	.word	0x00000000
        /*0114*/ 	.short	0x010a
        /*0116*/ 	.byte	0x3f
	.zero		1


	//   ....[9]....
        /*0118*/ 	.word	0x000014a0
        /*011c*/ 	.word	0x00000003
        /*0120*/ 	.word	0x00000000
        /*0124*/ 	.short	0x010a
        /*0126*/ 	.byte	0x3f
	.zero		1


	//   ....[10]....
        /*0128*/ 	.word	0x00002cc0
        /*012c*/ 	.word	0x000000ff
        /*0130*/ 	.word	0x00000000
        /*0134*/ 	.short	0x010a
        /*0136*/ 	.byte	0x04
	.zero		1


	//   ....[11]....
        /*0138*/ 	.word	0x00002d00
        /*013c*/ 	.word	0x000000ff
        /*0140*/ 	.word	0x00000000
        /*0144*/ 	.short	0x010a
        /*0146*/ 	.byte	0x04
	.zero		1


	//   ....[12]....
        /*0148*/ 	.word	0x000043c0
        /*014c*/ 	.word	0x00000005
        /*0150*/ 	.word	0x00000000
        /*0154*/ 	.short	0x0101
        /*0156*/ 	.byte	0x3f
	.zero		1


	//   ....[13]....
        /*0158*/ 	.word	0x00004580
        /*015c*/ 	.word	0x00000003
        /*0160*/ 	.word	0x00000000
        /*0164*/ 	.short	0x0101
        /*0166*/ 	.byte	0x3f
	.zero		1


	//   ....[14]....
        /*0168*/ 	.word	0x0000d450
        /*016c*/ 	.word	0x00000014
        /*0170*/ 	.word	0x00000018
        /*0174*/ 	.short	0x010a
        /*0176*/ 	.byte	0x3f
	.zero		1


	//   ....[15]....
        /*0178*/ 	.word	0x0000d7d0
        /*017c*/ 	.word	0x00000003
        /*0180*/ 	.word	0x00000048
        /*0184*/ 	.short	0x0101
        /*0186*/ 	.byte	0x3f
	.zero		1


	//   ....[16]....
        /*0188*/ 	.word	0x0000df20
        /*018c*/ 	.word	0x00000007
        /*0190*/ 	.word	0x00000000
        /*0194*/ 	.short	0x010a
        /*0196*/ 	.byte	0x3f
	.zero		1


	//   ....[17]....
        /*0198*/ 	.word	0x0000dfa0
        /*019c*/ 	.word	0x00000006
        /*01a0*/ 	.word	0x00000000
        /*01a4*/ 	.short	0x010a
        /*01a6*/ 	.byte	0x3f
	.zero		1


	//   ....[18]....
        /*01a8*/ 	.word	0x0000e030
        /*01ac*/ 	.word	0x00000003
        /*01b0*/ 	.word	0x00000000
        /*01b4*/ 	.short	0x010a
        /*01b6*/ 	.byte	0x3f
	.zero		1


	//   ....[19]....
        /*01b8*/ 	.word	0x0000e090
        /*01bc*/ 	.word	0x00000003
        /*01c0*/ 	.word	0x00000000
        /*01c4*/ 	.short	0x010a
        /*01c6*/ 	.byte	0x3f
	.zero		1


	//   ....[20]....
        /*01c8*/ 	.word	0x0000e0f0
        /*01cc*/ 	.word	0x00000006
        /*01d0*/ 	.word	0x00000000
        /*01d4*/ 	.short	0x010a
        /*01d6*/ 	.byte	0x3f
	.zero		1


	//   ....[21]....
        /*01d8*/ 	.word	0x0000e1c0
        /*01dc*/ 	.word	0x00000014
        /*01e0*/ 	.word	0x00000018
        /*01e4*/ 	.short	0x010a
        /*01e6*/ 	.byte	0x3f
	.zero		1


	//   ....[22]....
        /*01e8*/ 	.word	0x0000e290
        /*01ec*/ 	.word	0x00000007
        /*01f0*/ 	.word	0x00000000
        /*01f4*/ 	.short	0x010a
        /*01f6*/ 	.byte	0x3f
	.zero		1


	//   ....[23]....
        /*01f8*/ 	.word	0x0000e2e0
        /*01fc*/ 	.word	0x00000006
        /*0200*/ 	.word	0x00000000
        /*0204*/ 	.short	0x010a
        /*0206*/ 	.byte	0x3f
	.zero		1


	//----- nvinfo : EIATTR_NUM_MBARRIERS
	.align		4
.L_35:
        /*0208*/ 	.byte	0x03, 0x38
        /*020a*/ 	.short	0x0008


	//----- nvinfo : EIATTR_EXIT_INSTR_OFFSETS
	.align		4
        /*020c*/ 	.byte	0x04, 0x1c
        /*020e*/ 	.short	(.L_37 - .L_36)


	//   ....[0]....
.L_36:
        /*0210*/ 	.word	0x00000930


	//   ....[1]....
        /*0214*/ 	.word	0x00001150


	//   ....[2]....
        /*0218*/ 	.word	0x0000cb80


	//   ....[3]....
        /*021c*/ 	.word	0x0000d0e0


	//   ....[4]....
        /*0220*/ 	.word	0x0000e080


	//----- nvinfo : EIATTR_MAX_THREADS
	.align		4
.L_37:
        /*0224*/ 	.byte	0x04, 0x05
        /*0226*/ 	.short	(.L_39 - .L_38)
.L_38:
        /*0228*/ 	.word	0x00000180
        /*022c*/ 	.word	0x00000001
        /*0230*/ 	.word	0x00000001


	//----- nvinfo : EIATTR_CRS_STACK_SIZE
	.align		4
.L_39:
        /*0234*/ 	.byte	0x04, 0x1e
        /*0236*/ 	.short	(.L_41 - .L_40)
.L_40:
        /*0238*/ 	.word	0x00000000


	//----- nvinfo : EIATTR_CBANK_PARAM_SIZE
	.align		4
.L_41:
        /*023c*/ 	.byte	0x03, 0x19
        /*023e*/ 	.short	0x0470


	//----- nvinfo : EIATTR_PARAM_CBANK
	.align		4
        /*0240*/ 	.byte	0x04, 0x0a
        /*0242*/ 	.short	(.L_43 - .L_42)
	.align		4
.L_42:
        /*0244*/ 	.word	index@(.nv.constant0._ZN7cutlass13device_kernelINS_4gemm6kernel13GemmUniversalIN4cute5tupleIJiiiiEEENS1_10collective13CollectiveMmaINS1_34MainloopSm90TmaGmmaWarpSpecializedILi3ENS5_IJNS4_1CILi2EEENSA_ILi1EEESC_EEENS1_35KernelTmaWarpSpecializedCooperativeEEENS5_IJNSA_ILi384EEENSA_ILi80EEENSA_ILi64EEEEEENS_6half_tENS5_IJlSC_lEEESK_SL_NS4_8TiledMMAINS4_8MMA_AtomIJNS4_4SM904GMMA25MMA_64x16x16_F32F16F16_SSILNSP_5MajorE0ELSR_0ELNSP_7ScaleInE1ELSS_1EEEEEENS4_6LayoutISD_NS5_IJSC_NSA_ILi0EEESW_EEEEENS5_IJNS4_10UnderscoreESZ_SZ_EEEEENS4_13SM90_TMA_LOADENS4_14ComposedLayoutINS4_7SwizzleILi3ELi4ELi3EEENS4_18smem_ptr_flag_bitsILi16EEENSV_INS5_IJNSA_ILi8EEESI_EEENS5_IJSI_SC_EEEEEEEvNS4_8identityENS4_23SM90_TMA_LOAD_MULTICASTES1C_vS1D_EENS_8epilogue10collective6detail29Sm90TmaWarpSpecializedAdapterINS1H_15DefaultEpilogueISK_SL_SL_NS1G_6thread17LinearCombinationISK_Li1EffLNS1L_9ScaleType4KindE0ELNS_15FloatRoundStyleE2ESK_EENS1_15EpilogueDefaultEEEEEvvEEEEvNT_6ParamsE)
        /*0248*/ 	.short	0x0210
        /*024a*/ 	.short	0x0470


	//----- nvinfo : EIATTR_SW_WAR
	.align		4
.L_43:
        /*024c*/ 	.byte	0x04, 0x36
        /*024e*/ 	.short	(.L_45 - .L_44)
.L_44:
        /*0250*/ 	.word	0x00000008
.L_45:


//--------------------- .nv.callgraph             --------------------------
	.section	.nv.callgraph,"",@"SHT_CUDA_CALLGRAPH"
	.align	4
	.sectionentsize	8
	.align		4
        /*0000*/ 	.word	0x00000000
	.align		4
        /*0004*/ 	.word	0xffffffff
	.align		4
        /*0008*/ 	.word	index@(_ZN7cutlass13device_kernelINS_4gemm6kernel13GemmUniversalIN4cute5tupleIJiiiiEEENS1_10collective13CollectiveMmaINS1_34MainloopSm90TmaGmmaWarpSpecializedILi3ENS5_IJNS4_1CILi2EEENSA_ILi1EEESC_EEENS1_35KernelTmaWarpSpecializedCooperativeEEENS5_IJNSA_ILi384EEENSA_ILi80EEENSA_ILi64EEEEEENS_6half_tENS5_IJlSC_lEEESK_SL_NS4_8TiledMMAINS4_8MMA_AtomIJNS4_4SM904GMMA25MMA_64x16x16_F32F16F16_SSILNSP_5MajorE0ELSR_0ELNSP_7ScaleInE1ELSS_1EEEEEENS4_6LayoutISD_NS5_IJSC_NSA_ILi0EEESW_EEEEENS5_IJNS4_10UnderscoreESZ_SZ_EEEEENS4_13SM90_TMA_LOADENS4_14ComposedLayoutINS4_7SwizzleILi3ELi4ELi3EEENS4_18smem_ptr_flag_bitsILi16EEENSV_INS5_IJNSA_ILi8EEESI_EEENS5_IJSI_SC_EEEEEEEvNS4_8identityENS4_23SM90_TMA_LOAD_MULTICASTES1C_vS1D_EENS_8epilogue10collective6detail29Sm90TmaWarpSpecializedAdapterINS1H_15DefaultEpilogueISK_SL_SL_NS1G_6thread17LinearCombinationISK_Li1EffLNS1L_9ScaleType4KindE0ELNS_15FloatRoundStyleE2ESK_EENS1_15EpilogueDefaultEEEEEvvEEEEvNT_6ParamsE)
	.align		4
        /*000c*/ 	.word	index@(__assertfail)
	.align		4
        /*0010*/ 	.word	0x00000000
	.align		4
        /*0014*/ 	.word	0xfffffffe
	.align		4
        /*0018*/ 	.word	0x00000000
	.align		4
        /*001c*/ 	.word	0xfffffffd
	.align		4
        /*0020*/ 	.word	0x00000000
	.align		4
        /*0024*/ 	.word	0xfffffffc


//--------------------- .nv.constant4             --------------------------
	.section	.nv.constant4,"a",@progbits
	.align	8
	.align		8
.nv.constant4:
        /*0000*/ 	.dword	__assertfail
	.align		8
        /*0008*/ 	.dword	__unnamed_1
	.align		8
        /*0010*/ 	.dword	_ZN39_INTERNAL_8bf494b9_4_k_cu_c8ab1170_34904cuda3std3__45__cpo5beginE
	.align		8
        /*0018*/ 	.dword	_ZN39_INTERNAL_8bf494b9_4_k_cu_c8ab1170_34904cuda3std3__45__cpo3endE
	.align		8
        /*0020*/ 	.dword	_ZN39_INTERNAL_8bf494b9_4_k_cu_c8ab1170_34904cuda3std3__45__cpo6cbeginE
	.align		8
        /*0028*/ 	.dword	_ZN39_INTERNAL_8bf494b9_4_k_cu_c8ab1170_34904cuda3std3__45__cpo4cendE
	.align		8
        /*0030*/ 	.dword	_ZN39_INTERNAL_8bf494b9_4_k_cu_c8ab1170_34904cuda3std3__441_GLOBAL__N__8bf494b9_4_k_cu_c8ab1170_34906ignoreE
	.align		8
        /*0038*/ 	.dword	_ZN39_INTERNAL_8bf494b9_4_k_cu_c8ab1170_34904cuda3std3__419piecewise_constructE
	.align		8
        /*0040*/ 	.dword	_ZN39_INTERNAL_8bf494b9_4_k_cu_c8ab1170_34904cuda3std3__48in_placeE
	.align		8
        /*0048*/ 	.dword	_ZN39_INTERNAL_8bf494b9_4_k_cu_c8ab1170_34904cuda3std6ranges3__45__cpo4swapE
	.align		8
        /*0050*/ 	.dword	_ZN39_INTERNAL_8bf494b9_4_k_cu_c8ab1170_34904cuda3std6ranges3__45__cpo9iter_moveE
	.align		8
        /*0058*/ 	.dword	_ZN39_INTERNAL_8bf494b9_4_k_cu_c8ab1170_34904cute7productE
	.align		8
        /*0060*/ 	.dword	_ZN39_INTERNAL_8bf494b9_4_k_cu_c8ab1170_34904cute1_E
	.align		8
        /*0068*/ 	.dword	$str$22
	.align		8
        /*0070*/ 	.dword	$str$23


//--------------------- .text._ZN7cutlass13device_kernelINS_4gemm6kernel13GemmUniversalIN4cute5tupleIJiiiiEEENS1_10collective13CollectiveMmaINS1_34MainloopSm90TmaGmmaWarpSpecializedILi3ENS5_IJNS4_1CILi2EEENSA_ILi1EEESC_EEENS1_35KernelTmaWarpSpecializedCooperativeEEENS5_IJNSA_ILi384EEENSA_ILi80EEENSA_ILi64EEEEEENS_6half_tENS5_IJlSC_lEEESK_SL_NS4_8TiledMMAINS4_8MMA_AtomIJNS4_4SM904GMMA25MMA_64x16x16_F32F16F16_SSILNSP_5MajorE0ELSR_0ELNSP_7ScaleInE1ELSS_1EEEEEENS4_6LayoutISD_NS5_IJSC_NSA_ILi0EEESW_EEEEENS5_IJNS4_10UnderscoreESZ_SZ_EEEEENS4_13SM90_TMA_LOADENS4_14ComposedLayoutINS4_7SwizzleILi3ELi4ELi3EEENS4_18smem_ptr_flag_bitsILi16EEENSV_INS5_IJNSA_ILi8EEESI_EEENS5_IJSI_SC_EEEEEEEvNS4_8identityENS4_23SM90_TMA_LOAD_MULTICASTES1C_vS1D_EENS_8epilogue10collective6detail29Sm90TmaWarpSpecializedAdapterINS1H_15DefaultEpilogueISK_SL_SL_NS1G_6thread17LinearCombinationISK_Li1EffLNS1L_9ScaleType4KindE0ELNS_15FloatRoundStyleE2ESK_EENS1_15EpilogueDefaultEEEEEvvEEEEvNT_6ParamsE --------------------------
	.section	.text._ZN7cutlass13device_kernelINS_4gemm6kernel13GemmUniversalIN4cute5tupleIJiiiiEEENS1_10collective13CollectiveMmaINS1_34MainloopSm90TmaGmmaWarpSpecializedILi3ENS5_IJNS4_1CILi2EEENSA_ILi1EEESC_EEENS1_35KernelTmaWarpSpecializedCooperativeEEENS5_IJNSA_ILi384EEENSA_ILi80EEENSA_ILi64EEEEEENS_6half_tENS5_IJlSC_lEEESK_SL_NS4_8TiledMMAINS4_8MMA_AtomIJNS4_4SM904GMMA25MMA_64x16x16_F32F16F16_SSILNSP_5MajorE0ELSR_0ELNSP_7ScaleInE1ELSS_1EEEEEENS4_6LayoutISD_NS5_IJSC_NSA_ILi0EEESW_EEEEENS5_IJNS4_10UnderscoreESZ_SZ_EEEEENS4_13SM90_TMA_LOADENS4_14ComposedLayoutINS4_7SwizzleILi3ELi4ELi3EEENS4_18smem_ptr_flag_bitsILi16EEENSV_INS5_IJNSA_ILi8EEESI_EEENS5_IJSI_SC_EEEEEEEvNS4_8identityENS4_23SM90_TMA_LOAD_MULTICASTES1C_vS1D_EENS_8epilogue10collective6detail29Sm90TmaWarpSpecializedAdapterINS1H_15DefaultEpilogueISK_SL_SL_NS1G_6thread17LinearCombinationISK_Li1EffLNS1L_9ScaleType4KindE0ELNS_15FloatRoundStyleE2ESK_EENS1_15EpilogueDefaultEEEEEvvEEEEvNT_6ParamsE,"ax",@progbits
	.align	128
.text._ZN7cutlass13device_kernelINS_4gemm6kernel13GemmUniversalIN4cute5tupleIJiiiiEEENS1_10collective13CollectiveMmaINS1_34MainloopSm90TmaGmmaWarpSpecializedILi3ENS5_IJNS4_1CILi2EEENSA_ILi1EEESC_EEENS1_35KernelTmaWarpSpecializedCooperativeEEENS5_IJNSA_ILi384EEENSA_ILi80EEENSA_ILi64EEEEEENS_6half_tENS5_IJlSC_lEEESK_SL_NS4_8TiledMMAINS4_8MMA_AtomIJNS4_4SM904GMMA25MMA_64x16x16_F32F16F16_SSILNSP_5MajorE0ELSR_0ELNSP_7ScaleInE1ELSS_1EEEEEENS4_6LayoutISD_NS5_IJSC_NSA_ILi0EEESW_EEEEENS5_IJNS4_10UnderscoreESZ_SZ_EEEEENS4_13SM90_TMA_LOADENS4_14ComposedLayoutINS4_7SwizzleILi3ELi4ELi3EEENS4_18smem_ptr_flag_bitsILi16EEENSV_INS5_IJNSA_ILi8EEESI_EEENS5_IJSI_SC_EEEEEEEvNS4_8identityENS4_23SM90_TMA_LOAD_MULTICASTES1C_vS1D_EENS_8epilogue10collective6detail29Sm90TmaWarpSpecializedAdapterINS1H_15DefaultEpilogueISK_SL_SL_NS1G_6thread17LinearCombinationISK_Li1EffLNS1L_9ScaleType4KindE0ELNS_15FloatRoundStyleE2ESK_EENS1_15EpilogueDefaultEEEEEvvEEEEvNT_6ParamsE:
        .type           _ZN7cutlass13device_kernelINS_4gemm6kernel13GemmUniversalIN4cute5tupleIJiiiiEEENS1_10collective13CollectiveMmaINS1_34MainloopSm90TmaGmmaWarpSpecializedILi3ENS5_IJNS4_1CILi2EEENSA_ILi1EEESC_EEENS1_35KernelTmaWarpSpecializedCooperativeEEENS5_IJNSA_ILi384EEENSA_ILi80EEENSA_ILi64EEEEEENS_6half_tENS5_IJlSC_lEEESK_SL_NS4_8TiledMMAINS4_8MMA_AtomIJNS4_4SM904GMMA25MMA_64x16x16_F32F16F16_SSILNSP_5MajorE0ELSR_0ELNSP_7ScaleInE1ELSS_1EEEEEENS4_6LayoutISD_NS5_IJSC_NSA_ILi0EEESW_EEEEENS5_IJNS4_10UnderscoreESZ_SZ_EEEEENS4_13SM90_TMA_LOADENS4_14ComposedLayoutINS4_7SwizzleILi3ELi4ELi3EEENS4_18smem_ptr_flag_bitsILi16EEENSV_INS5_IJNSA_ILi8EEESI_EEENS5_IJSI_SC_EEEEEEEvNS4_8identityENS4_23SM90_TMA_LOAD_MULTICASTES1C_vS1D_EENS_8epilogue10collective6detail29Sm90TmaWarpSpecializedAdapterINS1H_15DefaultEpilogueISK_SL_SL_NS1G_6thread17LinearCombinationISK_Li1EffLNS1L_9ScaleType4KindE0ELNS_15FloatRoundStyleE2ESK_EENS1_15EpilogueDefaultEEEEEvvEEEEvNT_6ParamsE,@function
        .size           _ZN7cutlass13device_kernelINS_4gemm6kernel13GemmUniversalIN4cute5tupleIJiiiiEEENS1_10collective13CollectiveMmaINS1_34MainloopSm90TmaGmmaWarpSpecializedILi3ENS5_IJNS4_1CILi2EEENSA_ILi1EEESC_EEENS1_35KernelTmaWarpSpecializedCooperativeEEENS5_IJNSA_ILi384EEENSA_ILi80EEENSA_ILi64EEEEEENS_6half_tENS5_IJlSC_lEEESK_SL_NS4_8TiledMMAINS4_8MMA_AtomIJNS4_4SM904GMMA25MMA_64x16x16_F32F16F16_SSILNSP_5MajorE0ELSR_0ELNSP_7ScaleInE1ELSS_1EEEEEENS4_6LayoutISD_NS5_IJSC_NSA_ILi0EEESW_EEEEENS5_IJNS4_10UnderscoreESZ_SZ_EEEEENS4_13SM90_TMA_LOADENS4_14ComposedLayoutINS4_7SwizzleILi3ELi4ELi3EEENS4_18smem_ptr_flag_bitsILi16EEENSV_INS5_IJNSA_ILi8EEESI_EEENS5_IJSI_SC_EEEEEEEvNS4_8identityENS4_23SM90_TMA_LOAD_MULTICASTES1C_vS1D_EENS_8epilogue10collective6detail29Sm90TmaWarpSpecializedAdapterINS1H_15DefaultEpilogueISK_SL_SL_NS1G_6thread17LinearCombinationISK_Li1EffLNS1L_9ScaleType4KindE0ELNS_15FloatRoundStyleE2ESK_EENS1_15EpilogueDefaultEEEEEvvEEEEvNT_6ParamsE,(.L_x_301 - _ZN7cutlass13device_kernelINS_4gemm6kernel13GemmUniversalIN4cute5tupleIJiiiiEEENS1_10collective13CollectiveMmaINS1_34MainloopSm90TmaGmmaWarpSpecializedILi3ENS5_IJNS4_1CILi2EEENSA_ILi1EEESC_EEENS1_35KernelTmaWarpSpecializedCooperativeEEENS5_IJNSA_ILi384EEENSA_ILi80EEENSA_ILi64EEEEEENS_6half_tENS5_IJlSC_lEEESK_SL_NS4_8TiledMMAINS4_8MMA_AtomIJNS4_4SM904GMMA25MMA_64x16x16_F32F16F16_SSILNSP_5MajorE0ELSR_0ELNSP_7ScaleInE1ELSS_1EEEEEENS4_6LayoutISD_NS5_IJSC_NSA_ILi0EEESW_EEEEENS5_IJNS4_10UnderscoreESZ_SZ_EEEEENS4_13SM90_TMA_LOADENS4_14ComposedLayoutINS4_7SwizzleILi3ELi4ELi3EEENS4_18smem_ptr_flag_bitsILi16EEENSV_INS5_IJNSA_ILi8EEESI_EEENS5_IJSI_SC_EEEEEEEvNS4_8identityENS4_23SM90_TMA_LOAD_MULTICASTES1C_vS1D_EENS_8epilogue10collective6detail29Sm90TmaWarpSpecializedAdapterINS1H_15DefaultEpilogueISK_SL_SL_NS1G_6thread17LinearCombinationISK_Li1EffLNS1L_9ScaleType4KindE0ELNS_15FloatRoundStyleE2ESK_EENS1_15EpilogueDefaultEEEEEvvEEEEvNT_6ParamsE)
        .other          _ZN7cutlass13device_kernelINS_4gemm6kernel13GemmUniversalIN4cute5tupleIJiiiiEEENS1_10collective13CollectiveMmaINS1_34MainloopSm90TmaGmmaWarpSpecializedILi3ENS5_IJNS4_1CILi2EEENSA_ILi1EEESC_EEENS1_35KernelTmaWarpSpecializedCooperativeEEENS5_IJNSA_ILi384EEENSA_ILi80EEENSA_ILi64EEEEEENS_6half_tENS5_IJlSC_lEEESK_SL_NS4_8TiledMMAINS4_8MMA_AtomIJNS4_4SM904GMMA25MMA_64x16x16_F32F16F16_SSILNSP_5MajorE0ELSR_0ELNSP_7ScaleInE1ELSS_1EEEEEENS4_6LayoutISD_NS5_IJSC_NSA_ILi0EEESW_EEEEENS5_IJNS4_10UnderscoreESZ_SZ_EEEEENS4_13SM90_TMA_LOADENS4_14ComposedLayoutINS4_7SwizzleILi3ELi4ELi3EEENS4_18smem_ptr_flag_bitsILi16EEENSV_INS5_IJNSA_ILi8EEESI_EEENS5_IJSI_SC_EEEEEEEvNS4_8identityENS4_23SM90_TMA_LOAD_MULTICASTES1C_vS1D_EENS_8epilogue10collective6detail29Sm90TmaWarpSpecializedAdapterINS1H_15DefaultEpilogueISK_SL_SL_NS1G_6thread17LinearCombinationISK_Li1EffLNS1L_9ScaleType4KindE0ELNS_15FloatRoundStyleE2ESK_EENS1_15EpilogueDefaultEEEEEvvEEEEvNT_6ParamsE,@"STO_CUDA_ENTRY STV_DEFAULT"
_ZN7cutlass13device_kernelINS_4gemm6kernel13GemmUniversalIN4cute5tupleIJiiiiEEENS1_10collective13CollectiveMmaINS1_34MainloopSm90TmaGmmaWarpSpecializedILi3ENS5_IJNS4_1CILi2EEENSA_ILi1EEESC_EEENS1_35KernelTmaWarpSpecializedCooperativeEEENS5_IJNSA_ILi384EEENSA_ILi80EEENSA_ILi64EEEEEENS_6half_tENS5_IJlSC_lEEESK_SL_NS4_8TiledMMAINS4_8MMA_AtomIJNS4_4SM904GMMA25MMA_64x16x16_F32F16F16_SSILNSP_5MajorE0ELSR_0ELNSP_7ScaleInE1ELSS_1EEEEEENS4_6LayoutISD_NS5_IJSC_NSA_ILi0EEESW_EEEEENS5_IJNS4_10UnderscoreESZ_SZ_EEEEENS4_13SM90_TMA_LOADENS4_14ComposedLayoutINS4_7SwizzleILi3ELi4ELi3EEENS4_18smem_ptr_flag_bitsILi16EEENSV_INS5_IJNSA_ILi8EEESI_EEENS5_IJSI_SC_EEEEEEEvNS4_8identityENS4_23SM90_TMA_LOAD_MULTICASTES1C_vS1D_EENS_8epilogue10collective6detail29Sm90TmaWarpSpecializedAdapterINS1H_15DefaultEpilogueISK_SL_SL_NS1G_6thread17LinearCombinationISK_Li1EffLNS1L_9ScaleType4KindE0ELNS_15FloatRoundStyleE2ESK_EENS1_15EpilogueDefaultEEEEEvvEEEEvNT_6ParamsE:
[----:B------:R-:W0:Y:S01]  /*0000*/  LDC R1, c[0x0][0x28] ;  /* 0x00000a00ff017b82 */ /* 0x000e220000000800 */
[----:B------:R-:W1:Y:S01]  /*0010*/  S2R R18, SR_TID.X ;  /* 0x0000000000127919 */ /* 0x000e620000002100 */
[----:B------:R-:W-:Y:S01]  /*0020*/  ELECT P0, URZ, PT ;  /* 0x00000000003f782f */ /* 0x000fe20003800000 */
[----:B------:R-:W-:Y:S01]  /*0030*/  BSSY B0, `(.L_x_0) ;  /* 0x000000f000007945 */ /* 0x000fe20003800000 */
[--C-:B-1----:R-:W-:Y:S02]  /*0040*/  SHF.R.U32.HI R0, RZ, 0x5, R18.reuse ;  /* 0x00000005ff007819 */ /* 0x102fe40000011612 */
[----:B------:R-:W-:-:S03]  /*0050*/  SHF.R.U32.HI R3, RZ, 0x7, R18 ;  /* 0x00000007ff037819 */ /* 0x000fc60000011612 */
[----:B------:R-:W1:Y:S04]  /*0060*/  SHFL.IDX PT, R2, R0, RZ, 0x1f ;  /* 0x00001fff00027589 */ /* 0x000e6800000e0000 */
[----:B------:R2:W3:Y:S01]  /*0070*/  SHFL.IDX PT, R5, R3, RZ, 0x1f ;  /* 0x00001fff03057589 */ /* 0x0004e200000e0000 */
[----:B-1----:R-:W-:-:S13]  /*0080*/  ISETP.NE.OR P0, PT, R2, RZ, !P0 ;  /* 0x000000ff0200720c */ /* 0x002fda0004705670 */
[----:B0-23--:R-:W-:Y:S05]  /*0090*/  @P0 BRA `(.L_x_1) ;  /* 0x0000000000200947 */ /* 0x00dfea0003800000 */
[----:B------:R-:W-:Y:S02]  /*00a0*/  ULDC.64 UR4, c[0x0][0x198] ;  /* 0x0000660000047ab9 */ /* 0x000fe40000000a00 */
[----:B------:R-:W-:Y:S02]  /*00b0*/  UIADD3 UR6, UP0, UR4, 0xf0, URZ ;  /* 0x000000f004067890 */ /* 0x000fe4000ff1e03f */
[----:B------:R-:W-:Y:S02]  /*00c0*/  UIADD3 UR4, UP1, UR4, 0x1f0, URZ ;  /* 0x000001f004047890 */ /* 0x000fe4000ff3e03f */
[----:B------:R-:W-:Y:S02]  /*00d0*/  UIADD3.X UR7, URZ, UR5, URZ, UP0, !UPT ;  /* 0x000000053f077290 */ /* 0x000fe400087fe43f */
[----:B------:R-:W-:-:S07]  /*00e0*/  UIADD3.X UR5, URZ, UR5, URZ, UP1, !UPT ;  /* 0x000000053f057290 */ /* 0x000fce0008ffe43f */
[----:B------:R0:W-:Y:S02]  /*00f0*/  UTMACCTL.PF [UR6] ;  /* 0x00000000060079b9 */ /* 0x0001e40008040000 */
[----:B------:R0:W-:Y:S02]  /*0100*/  UTMACCTL.PF [UR4] ;  /* 0x00000000040079b9 */ /* 0x0001e40008040000 */
[----:B0-----:R-:W-:Y:S01]  /*0110*/  NOP ;  /* 0x0000000000007918 */ /* 0x001fe20000000000 */
.L_x_1:
[----:B------:R-:W-:Y:S05]  /*0120*/  BSYNC B0 ;  /* 0x0000000000007941 */ /* 0x000fea0003800000 */
.L_x_0:
[----:B------:R-:W0:Y:S02]  /*0130*/  SHFL.IDX PT, R3, R0, RZ, 0x1f ;  /* 0x00001fff00037589 */ /* 0x000e2400000e0000 */
[----:B0-----:R-:W-:-:S13]  /*0140*/  ISETP.NE.AND P0, PT, R3, RZ, PT ;  /* 0x000000ff0300720c */ /* 0x001fda0003f05270 */
[----:B------:R-:W-:Y:S05]  /*0150*/  @P0 BRA `(.L_x_2) ;  /* 0x0000000000500947 */ /* 0x000fea0003800000 */
[----:B------:R-:W0:Y:S01]  /*0160*/  S2UR UR8, SR_CgaCtaId ;  /* 0x00000000000879c3 */ /* 0x000e220000008800 */
[----:B------:R-:W-:Y:S01]  /*0170*/  UMOV UR4, 0x400 ;  /* 0x0000040000047882 */ /* 0x000fe20000000000 */
[----:B------:R-:W-:Y:S01]  /*0180*/  UMOV UR5, 0x1 ;  /* 0x0000000100057882 */ /* 0x000fe20000000000 */
[----:B------:R-:W-:Y:S01]  /*0190*/  UMOV UR6, 0x4 ;  /* 0x0000000400067882 */ /* 0x000fe20000000000 */
[----:B------:R-:W-:Y:S01]  /*01a0*/  ELECT P0, URZ, PT ;  /* 0x00000000003f782f */ /* 0x000fe20003800000 */
[----:B------:R-:W-:-:S04]  /*01b0*/  UIADD3 UR6, -UR6, 0x100000, URZ ;  /* 0x0010000006067890 */ /* 0x000fc8000fffe13f */
[----:B------:R-:W-:Y:S02]  /*01c0*/  USHF.L.U32 UR7, UR6, 0xb, URZ ;  /* 0x0000000b06077899 */ /* 0x000fe4000800063f */
[----:B------:R-:W-:Y:S02]  /*01d0*/  USHF.L.U32 UR6, UR6, 0x1, URZ ;  /* 0x0000000106067899 */ /* 0x000fe4000800063f */
[----:B0-----:R-:W-:Y:S02]  /*01e0*/  ULEA UR8, UR8, UR4, 0x18 ;  /* 0x0000000408087291 */ /* 0x001fe4000f8ec03f */
[----:B------:R-:W-:-:S04]  /*01f0*/  UIADD3 UR4, -UR5, 0x100000, URZ ;  /* 0x0010000005047890 */ /* 0x000fc8000fffe13f */
[----:B------:R-:W-:Y:S02]  /*0200*/  USHF.L.U32 UR5, UR4, 0xb, URZ ;  /* 0x0000000b04057899 */ /* 0x000fe4000800063f */
[----:B------:R-:W-:Y:S01]  /*0210*/  USHF.L.U32 UR4, UR4, 0x1, URZ ;  /* 0x0000000104047899 */ /* 0x000fe2000800063f */
[----:B------:R-:W0:Y:S11]  /*0220*/  FENCE.VIEW.ASYNC.S ;  /* 0x00000000000073c6 */ /* 0x000e360000000000 */
[----:B0-----:R0:W1:Y:S01]  /*0230*/  SYNCS.EXCH.64 URZ, [UR8], UR4 ;  /* 0x00000004083f75b2 */ /* 0x0010620008000100 */
[----:B------:R0:W2:Y:S01]  /*0240*/  SYNCS.EXCH.64 URZ, [UR8+0x18], UR6 ;  /* 0x00001806083f75b2 */ /* 0x0000a20008000100 */
[----:B------:R0:W3:Y:S01]  /*0250*/  SYNCS.EXCH.64 URZ, [UR8+0x8], UR4 ;  /* 0x00000804083f75b2 */ /* 0x0000e20008000100 */
[----:B------:R0:W4:Y:S01]  /*0260*/  SYNCS.EXCH.64 URZ, [UR8+0x20], UR6 ;  /* 0x00002006083f75b2 */ /* 0x0001220008000100 */
[----:B------:R0:W0:Y:S01]  /*0270*/  SYNCS.EXCH.64 URZ, [UR8+0x10], UR4 ;  /* 0x00001004083f75b2 */ /* 0x0000220008000100 */
[----:B------:R0:W0:Y:S01]  /*0280*/  SYNCS.EXCH.64 URZ, [UR8+0x28], UR6 ;  /* 0x00002806083f75b2 */ /* 0x0000220008000100 */
[----:B------:R-:W-:Y:S01]  /*0290*/  NOP ;  /* 0x0000000000007918 */ /* 0x000fe20000000000 */
.L_x_2:
[----:B------:R-:W-:Y:S01]  /*02a0*/  SHF.R.S32.HI R7, RZ, 0x1f, R18 ;  /* 0x0000001fff077819 */ /* 0x000fe20000011412 */
[----:B------:R-:W5:Y:S01]  /*02b0*/  SHFL.IDX PT, R0, R0, RZ, 0x1f ;  /* 0x00001fff00007589 */ /* 0x000f6200000e0000 */
[----:B0-----:R-:W0:Y:S01]  /*02c0*/  S2UR UR8, SR_CTAID.X ;  /* 0x00000000000879c3 */ /* 0x001e220000002500 */
[----:B------:R-:W-:Y:S02]  /*02d0*/  ELECT P0, URZ, PT ;  /* 0x00000000003f782f */ /* 0x000fe40003800000 */
[----:B------:R-:W-:Y:S01]  /*02e0*/  LEA.HI R7, R7, R18, RZ, 0x7 ;  /* 0x0000001207077211 */ /* 0x000fe200078f38ff */
[----:B------:R-:W1:Y:S01]  /*02f0*/  S2R R4, SR_CTAID.Y ;  /* 0x0000000000047919 */ /* 0x000e620000002600 */
[----:B------:R-:W-:Y:S01]  /*0300*/  SHF.R.S32.HI R8, RZ, 0x1f, R3 ;  /* 0x0000001fff087819 */ /* 0x000fe20000011403 */
[----:B------:R-:W-:Y:S01]  /*0310*/  ULDC UR4, c[0x0][0x150] ;  /* 0x0000540000047ab9 */ /* 0x000fe20000000800 */
[----:B------:R-:W-:Y:S01]  /*0320*/  LOP3.LUT R7, R7, 0xffffff80, RZ, 0xc0, !PT ;  /* 0xffffff8007077812 */ /* 0x000fe200078ec0ff */
[----:B------:R-:W-:Y:S01]  /*0330*/  NOP ;  /* 0x0000000000007918 */ /* 0x000fe20000000000 */
[----:B------:R-:W-:Y:S01]  /*0340*/  LEA.HI R8, R8, R3, RZ, 0x2 ;  /* 0x0000000308087211 */ /* 0x000fe200078f10ff */
[----:B------:R-:W2:Y:S01]  /*0350*/  LDC R10, c[0x0][0x144] ;  /* 0x00005100ff0a7b82 */ /* 0x000ea20000000800 */
[----:B------:R-:W-:Y:S01]  /*0360*/  NOP ;  /* 0x0000000000007918 */ /* 0x000fe20000000000 */
[----:B------:R-:W-:Y:S01]  /*0370*/  IMAD.IADD R6, R18, 0x1, -R7 ;  /* 0x0000000112067824 */ /* 0x000fe200078e0a07 */
[----:B------:R-:W-:Y:S01]  /*0380*/  LOP3.LUT R8, R8, 0x3ffffffc, RZ, 0xc0, !PT ;  /* 0x3ffffffc08087812 */ /* 0x000fe200078ec0ff */
[----:B------:R-:W-:Y:S01]  /*0390*/  IMAD.MOV.U32 R22, RZ, RZ, 0x1 ;  /* 0x00000001ff167424 */ /* 0x000fe200078e00ff */
[----:B------:R-:W-:-:S02]  /*03a0*/  ISETP.NE.AND P3, PT, R5, RZ, PT ;  /* 0x000000ff0500720c */ /* 0x000fc40003f65270 */
[----:B------:R-:W-:Y:S01]  /*03b0*/  SHF.R.S32.HI R7, RZ, 0x1f, R6 ;  /* 0x0000001fff077819 */ /* 0x000fe20000011406 */
[----:B------:R-:W-:Y:S01]  /*03c0*/  IMAD.IADD R8, R3, 0x1, -R8 ;  /* 0x0000000103087824 */ /* 0x000fe200078e0a08 */
[----:B------:R-:W3:Y:S02]  /*03d0*/  LDC R13, c[0x0][0x140] ;  /* 0x00005000ff0d7b82 */ /* 0x000ee40000000800 */
[----:B------:R-:W-:Y:S02]  /*03e0*/  LEA.HI R7, R7, R6, RZ, 0x3 ;  /* 0x0000000607077211 */ /* 0x000fe400078f18ff */
[----:B-----5:R-:W-:Y:S02]  /*03f0*/  ISETP.NE.OR P0, PT, R0, RZ, !P0 ;  /* 0x000000ff0000720c */ /* 0x020fe40004705670 */
[--C-:B------:R-:W-:Y:S02]  /*0400*/  SHF.R.S32.HI R0, RZ, 0x3, R7.reuse ;  /* 0x00000003ff007819 */ /* 0x100fe40000011407 */
[----:B------:R-:W-:-:S02]  /*0410*/  SHF.R.S32.HI R7, RZ, 0x1f, R7 ;  /* 0x0000001fff077819 */ /* 0x000fc40000011407 */
[----:B0-----:R-:W-:Y:S02]  /*0420*/  I2FP.F32.U32 R9, UR8 ;  /* 0x0000000800097c45 */ /* 0x001fe40008201000 */
[----:B------:R-:W-:-:S03]  /*0430*/  LEA.HI R7, R7, R0, RZ, 0x2 ;  /* 0x0000000007077211 */ /* 0x000fc600078f10ff */
[----:B------:R-:W-:Y:S01]  /*0440*/  FMUL R9, R9, UR4 ;  /* 0x0000000409097c20 */ /* 0x000fe20008400000 */
[----:B------:R-:W-:Y:S01]  /*0450*/  LOP3.LUT R7, R7, 0xfffffffc, RZ, 0xc0, !PT ;  /* 0xfffffffc07077812 */ /* 0x000fe200078ec0ff */
[----:B------:R-:W-:Y:S01]  /*0460*/  VOTEU.ALL UP0, P0 ;  /* 0x00000000003f7886 */ /* 0x000fe20000000000 */
[----:B-1----:R-:W-:Y:S01]  /*0470*/  I2FP.F32.U32 R3, R4 ;  /* 0x0000000400037245 */ /* 0x002fe20000201000 */
[----:B------:R-:W-:Y:S01]  /*0480*/  ULDC UR4, c[0x0][0x154] ;  /* 0x0000550000047ab9 */ /* 0x000fe20000000800 */
[----:B------:R-:W-:Y:S01]  /*0490*/  VOTEU.ALL UP1, P0 ;  /* 0x00000000003f7886 */ /* 0x000fe20000020000 */
[----:B------:R-:W0:Y:S01]  /*04a0*/  F2I.U32.TRUNC.NTZ R9, R9 ;  /* 0x0000000900097305 */ /* 0x000e22000020f000 */
[----:B------:R-:W-:Y:S01]  /*04b0*/  IMAD.IADD R7, R0, 0x1, -R7 ;  /* 0x0000000100077824 */ /* 0x000fe200078e0a07 */
[----:B------:R-:W1:Y:S01]  /*04c0*/  @!UP0 S2UR UR7, SR_CgaCtaId ;  /* 0x00000000000789c3 */ /* 0x000e620000008800 */
[----:B------:R-:W-:Y:S01]  /*04d0*/  FMUL R12, R3, UR4 ;  /* 0x00000004030c7c20 */ /* 0x000fe20008400000 */
[----:B------:R-:W-:Y:S01]  /*04e0*/  UMOV UR4, 0x20 ;  /* 0x0000002000047882 */ /* 0x000fe20000000000 */
[----:B------:R-:W-:Y:S01]  /*04f0*/  IMAD R8, R8, 0x4, R7 ;  /* 0x0000000408087824 */ /* 0x000fe200078e0207 */
[----:B------:R-:W-:Y:S01]  /*0500*/  @!UP0 UMOV UR6, 0x400 ;  /* 0x0000040000068882 */ /* 0x000fe20000000000 */
[----:B------:R-:W-:-:S04]  /*0510*/  @!UP0 UIADD3 UR4, -UR4, 0x100000, URZ ;  /* 0x0010000004048890 */ /* 0x000fc8000fffe13f */
[----:B------:R-:W-:Y:S02]  /*0520*/  @!UP0 USHF.L.U32 UR5, UR4, 0xb, URZ ;  /* 0x0000000b04058899 */ /* 0x000fe4000800063f */
[----:B------:R-:W-:Y:S01]  /*0530*/  @!UP0 USHF.L.U32 UR4, UR4, 0x1, URZ ;  /* 0x0000000104048899 */ /* 0x000fe2000800063f */
[----:B---3--:R-:W-:Y:S01]  /*0540*/  ISETP.EQ.U32.AND P2, PT, R13, 0x1, PT ;  /* 0x000000010d00780c */ /* 0x008fe20003f42070 */
[----:B------:R-:W3:Y:S01]  /*0550*/  F2I.U32.TRUNC.NTZ R12, R12 ;  /* 0x0000000c000c7305 */ /* 0x000ee2000020f000 */
[----:B------:R-:W-:Y:S01]  /*0560*/  LEA.HI R0, R8, R8, RZ, 0x1 ;  /* 0x0000000808007211 */ /* 0x000fe200078f08ff */
[----:B------:R-:W5:Y:S03]  /*0570*/  LDC R7, c[0x0][0x148] ;  /* 0x00005200ff077b82 */ /* 0x000f660000000800 */
[----:B------:R-:W-:Y:S01]  /*0580*/  LOP3.LUT R11, R0, 0xfffffffe, RZ, 0xc0, !PT ;  /* 0xfffffffe000b7812 */ /* 0x000fe200078ec0ff */
[----:B0-----:R-:W-:Y:S01]  /*0590*/  IMAD.MOV R15, RZ, RZ, -R9 ;  /* 0x000000ffff0f7224 */ /* 0x001fe200078e0a09 */
[----:B------:R-:W-:-:S03]  /*05a0*/  SHF.R.S32.HI R9, RZ, 0x1f, R2 ;  /* 0x0000001fff097819 */ /* 0x000fc60000011402 */
[----:B--2---:R-:W-:Y:S01]  /*05b0*/  IMAD R3, R10, R15, UR8 ;  /* 0x000000080a037e24 */ /* 0x004fe2000f8e020f */
[----:B------:R-:W-:Y:S01]  /*05c0*/  LEA.HI R9, R9, R2, RZ, 0x2 ;  /* 0x0000000209097211 */ /* 0x000fe200078f10ff */
[C---:B------:R-:W-:Y:S02]  /*05d0*/  IMAD.IADD R0, R8.reuse, 0x1, -R11 ;  /* 0x0000000108007824 */ /* 0x040fe400078e0a0b */
[----:B------:R-:W-:Y:S01]  /*05e0*/  IMAD.SHL.U32 R11, R8, 0x4, RZ ;  /* 0x00000004080b7824 */ /* 0x000fe200078e00ff */
[----:B------:R-:W-:Y:S01]  /*05f0*/  LOP3.LUT R9, R9, 0xfffffffc, RZ, 0xc0, !PT ;  /* 0xfffffffc09097812 */ /* 0x000fe200078ec0ff */
[----:B---3--:R-:W-:Y:S01]  /*0600*/  IMAD.MOV R21, RZ, RZ, -R12 ;  /* 0x000000ffff157224 */ /* 0x008fe200078e0a0c */
[----:B------:R-:W-:Y:S01]  /*0610*/  ISETP.NE.AND P4, PT, R0, R3, PT ;  /* 0x000000030000720c */ /* 0x000fe20003f85270 */
[----:B-1----:R-:W-:Y:S01]  /*0620*/  @!UP0 ULEA UR6, UR7, UR6, 0x18 ;  /* 0x0000000607068291 */ /* 0x002fe2000f8ec03f */
[----:B------:R-:W-:Y:S01]  /*0630*/  LOP3.LUT R144, R8, 0xc, R11, 0x78, !PT ;  /* 0x0000000c08907812 */ /* 0x000fe200078e780b */
[----:B------:R-:W-:Y:S01]  /*0640*/  IMAD.IADD R0, R2, 0x1, -R9 ;  /* 0x0000000102007824 */ /* 0x000fe200078e0a09 */
[----:B------:R-:W-:Y:S01]  /*0650*/  VOTEU.ALL UP0, P0 ;  /* 0x00000000003f7886 */ /* 0x000fe20000000000 */
[----:B------:R-:W-:Y:S01]  /*0660*/  LOP3.LUT P0, RZ, R6, 0x7, RZ, 0xc0, !PT ;  /* 0x0000000706ff7812 */ /* 0x000fe2000780c0ff */
[----:B------:R-:W-:-:S02]  /*0670*/  VIADD R6, R5, 0xffffffff ;  /* 0xffffffff05067836 */ /* 0x000fc40000000000 */
[----:B------:R-:W-:Y:S01]  /*0680*/  ISETP.NE.AND P1, PT, R0, 0x3, PT ;  /* 0x000000030000780c */ /* 0x000fe20003f25270 */
[----:B-----5:R-:W-:Y:S01]  /*0690*/  IMAD R9, R7, R21, R4 ;  /* 0x0000001507097224 */ /* 0x020fe200078e0204 */
[----:B------:R-:W-:Y:S02]  /*06a0*/  ISETP.LT.U32.AND P0, PT, R144, 0x2, !P0 ;  /* 0x000000029000780c */ /* 0x000fe40004701070 */
[----:B------:R-:W-:Y:S01]  /*06b0*/  ISETP.EQ.OR P1, PT, R0, RZ, !P1 ;  /* 0x000000ff0000720c */ /* 0x000fe20004f22670 */
[----:B------:R-:W0:Y:S02]  /*06c0*/  FENCE.VIEW.ASYNC.S ;  /* 0x00000000000073c6 */ /* 0x000e240000000000 */
[----:B0-----:R0:W1:Y:S01]  /*06d0*/  @!UP0 SYNCS.EXCH.64 URZ, [UR6+0x40], UR4 ;  /* 0x00004004063f85b2 */ /* 0x0010620008000100 */
[----:B------:R-:W-:Y:S02]  /*06e0*/  @P4 LEA.HI R2, R144, R144, RZ, 0x1 ;  /* 0x0000009090024211 */ /* 0x000fe400078f08ff */
[----:B------:R-:W-:-:S02]  /*06f0*/  ISETP.EQ.AND P1, PT, R5, RZ, P1 ;  /* 0x000000ff0500720c */ /* 0x000fc40000f22270 */
[----:B------:R-:W-:Y:S02]  /*0700*/  @P4 SHF.R.S32.HI R2, RZ, 0x1, R2 ;  /* 0x00000001ff024819 */ /* 0x000fe40000011402 */
[----:B------:R-:W-:Y:S02]  /*0710*/  ISETP.GE.U32.AND P6, PT, R6, 0x2, PT ;  /* 0x000000020600780c */ /* 0x000fe40003fc6070 */
[----:B------:R-:W-:Y:S02]  /*0720*/  @P4 ISETP.NE.AND P5, PT, R2, R9, PT ;  /* 0x000000090200420c */ /* 0x000fe40003fa5270 */
[----:B------:R-:W-:Y:S02]  /*0730*/  SEL R9, RZ, 0x1, !P0 ;  /* 0x00000001ff097807 */ /* 0x000fe40004000000 */
[----:B------:R-:W-:Y:S02]  /*0740*/  @P4 SEL R22, RZ, 0x1, P5 ;  /* 0x00000001ff164807 */ /* 0x000fe40002800000 */
[----:B------:R-:W-:Y:S01]  /*0750*/  SEL R19, RZ, 0x1, !P1 ;  /* 0x00000001ff137807 */ /* 0x000fe20004800000 */
[----:B------:R0:W2:Y:S01]  /*0760*/  @!UP1 SYNCS.EXCH.64 URZ, [UR6+0x48], UR4 ;  /* 0x00004804063f95b2 */ /* 0x0000a20008000100 */
[----:B------:R-:W-:Y:S01]  /*0770*/  LOP3.LUT R22, R22, R9, RZ, 0xc0, !PT ;  /* 0x0000000916167212 */ /* 0x000fe200078ec0ff */
[----:B------:R-:W-:Y:S01]  /*0780*/  NOP ;  /* 0x0000000000007918 */ /* 0x000fe20000000000 */
[----:B------:R-:W-:Y:S01]  /*0790*/  SEL R19, R19, 0x2, P6 ;  /* 0x0000000213137807 */ /* 0x000fe20003000000 */
[----:B------:R-:W-:Y:S06]  /*07a0*/  @!P2 BRA `(.L_x_3) ;  /* 0x000000000008a947 */ /* 0x000fec0003800000 */
[----:B-12-4-:R-:W-:Y:S01]  /*07b0*/  UCGABAR_ARV ;  /* 0x00000000000079c7 */ /* 0x016fe20008000000 */
[----:B------:R-:W-:Y:S05]  /*07c0*/  BRA `(.L_x_4) ;  /* 0x0000000000047947 */ /* 0x000fea0003800000 */
.L_x_3:
[----:B-12-4-:R-:W-:Y:S01]  /*07d0*/  NOP ;  /* 0x0000000000007918 */ /* 0x016fe20000000000 */
.L_x_4:
[----:B------:R-:W1:Y:S01]  /*07e0*/  LDC R2, c[0x0][0x65c] ;  /* 0x00019700ff027b82 */ /* 0x000e620000000800 */
[----:B------:R-:W-:Y:S02]  /*07f0*/  IMAD.U32 R8, RZ, RZ, UR8 ;  /* 0x00000008ff087e24 */ /* 0x000fe4000f8e00ff */
[----:B------:R-:W-:Y:S01]  /*0800*/  IMAD.MOV.U32 R9, RZ, RZ, RZ ;  /* 0x000000ffff097224 */ /* 0x000fe200078e00ff */
[----:B-1----:R-:W-:-:S04]  /*0810*/  ISETP.NE.AND P1, PT, R2, 0x1, PT ;  /* 0x000000010200780c */ /* 0x002fc80003f25270 */
[----:B------:R-:W-:-:S09]  /*0820*/  P2R R5, PR, RZ, 0x2 ;  /* 0x00000002ff057803 */ /* 0x000fd20000000000 */
[----:B------:R-:W1:Y:S01]  /*0830*/  @P1 LDC R17, c[0x0][0x10] ;  /* 0x00000400ff111b82 */ /* 0x000e620000000800 */
[----:B------:R-:W-:Y:S02]  /*0840*/  @P1 IMAD.MOV.U32 R5, RZ, RZ, RZ ;  /* 0x000000ffff051224 */ /* 0x000fe400078e00ff */
[----:B------:R-:W-:-:S05]  /*0850*/  @P1 IMAD.MOV.U32 R13, RZ, RZ, RZ ;  /* 0x000000ffff0d1224 */ /* 0x000fca00078e00ff */
[----:B------:R-:W2:Y:S01]  /*0860*/  @!P1 LDC R11, c[0x0][0xc] ;  /* 0x00000300ff0b9b82 */ /* 0x000ea20000000800 */
[----:B-1----:R-:W-:-:S04]  /*0870*/  @P1 IMAD.WIDE.U32 R16, R17, UR8, R4 ;  /* 0x0000000811101c25 */ /* 0x002fc8000f8e0004 */
[----:B------:R-:W-:Y:S02]  /*0880*/  @P1 IMAD.IADD R17, R17, 0x1, R13 ;  /* 0x0000000111111824 */ /* 0x000fe400078e020d */
[----:B--2---:R-:W-:-:S04]  /*0890*/  @!P1 IMAD.WIDE.U32 R8, R4, R11, R8 ;  /* 0x0000000b04089225 */ /* 0x004fc800078e0008 */
[----:B------:R-:W-:Y:S02]  /*08a0*/  @!P1 IMAD.MOV.U32 R16, RZ, RZ, R8 ;  /* 0x000000ffff109224 */ /* 0x000fe400078e0008 */
[----:B------:R-:W-:Y:S01]  /*08b0*/  @!P1 IMAD.MOV.U32 R17, RZ, RZ, R9 ;  /* 0x000000ffff119224 */ /* 0x000fe200078e0009 */
[----:B------:R-:W-:Y:S06]  /*08c0*/  @!P2 BRA `(.L_x_5) ;  /* 0x00000000000ca947 */ /* 0x000fec0003800000 */
[----:B------:R-:W-:Y:S01]  /*08d0*/  UCGABAR_WAIT ;  /* 0x0000000000007dc7 */ /* 0x000fe20008000000 */
[----:B------:R-:W-:Y:S01]  /*08e0*/  CCTL.IVALL ;  /* 0x00000000ff00798f */ /* 0x000fe20002000000 */
[----:B------:R-:W-:Y:S05]  /*08f0*/  BRA `(.L_x_6) ;  /* 0x0000000000047947 */ /* 0x000fea0003800000 */
.L_x_5:
[----:B------:R-:W-:Y:S06]  /*0900*/  BAR.SYNC.DEFER_BLOCKING 0x0 ;  /* 0x0000000000007b1d */ /* 0x000fec0000010000 */
.L_x_6:
[----:B------:R-:W-:Y:S05]  /*0910*/  @!P3 BRA `(.L_x_7) ;  /* 0x000000c0009cb947 */ /* 0x000fea0003800000 */
[----:B------:R-:W-:-:S13]  /*0920*/  ISETP.GT.U32.AND P0, PT, R6, 0x1, PT ;  /* 0x000000010600780c */ /* 0x000fda0003f04070 */
[----:B0-----:R-:W-:Y:S05]  /*0930*/  @P0 EXIT ;  /* 0x000000000000094d */ /* 0x001fea0003800000 */
[----:B------:R-:W-:Y:S01]  /*0940*/  ULDC.64 UR4, c[0x0][0x650] ;  /* 0x0001940000047ab9 */ /* 0x000fe20000000a00 */
[----:B------:R-:W-:Y:S01]  /*0950*/  PRMT R0, RZ, 0x7610, R0 ;  /* 0x00007610ff007816 */ /* 0x000fe20000000000 */
[----:B------:R-:W-:Y:S01]  /*0960*/  IMAD.MOV.U32 R147, RZ, RZ, -0x1 ;  /* 0xffffffffff937424 */ /* 0x000fe200078e00ff */
[----:B------:R-:W-:Y:S01]  /*0970*/  ISETP.GE.U32.AND P0, PT, R16, UR4, PT ;  /* 0x0000000410007c0c */ /* 0x000fe2000bf06070 */
[----:B------:R-:W-:Y:S01]  /*0980*/  IMAD.MOV.U32 R23, RZ, RZ, -0x1 ;  /* 0xffffffffff177424 */ /* 0x000fe200078e00ff */
[----:B------:R-:W-:Y:S02]  /*0990*/  MOV R148, 0xffffffff ;  /* 0xffffffff00947802 */ /* 0x000fe40000000f00 */
[----:B------:R-:W-:-:S13]  /*09a0*/  ISETP.GE.U32.AND.EX P0, PT, R17, UR5, PT, P0 ;  /* 0x0000000511007c0c */ /* 0x000fda000bf06100 */
[----:B------:R-:W-:Y:S05]  /*09b0*/  @P0 BRA `(.L_x_8) ;  /* 0x00000004002c0947 */ /* 0x000fea0003800000 */
[----:B------:R-:W0:Y:S01]  /*09c0*/  LDC.64 R24, c[0x0][0x628] ;  /* 0x00018a00ff187b82 */ /* 0x000e220000000a00 */
[----:B------:R-:W-:Y:S02]  /*09d0*/  IMAD.MOV.U32 R8, RZ, RZ, R16 ;  /* 0x000000ffff087224 */ /* 0x000fe400078e0010 */
[----:B------:R-:W-:-:S05]  /*09e0*/  IMAD.MOV.U32 R9, RZ, RZ, R17 ;  /* 0x000000ffff097224 */ /* 0x000fca00078e0011 */
[----:B------:R-:W1:Y:S08]  /*09f0*/  LDC R0, c[0x0][0x630] ;  /* 0x00018c00ff007b82 */ /* 0x000e700000000800 */
[----:B------:R-:W2:Y:S01]  /*0a00*/  LDC.64 R26, c[0x0][0x620] ;  /* 0x00018800ff1a7b82 */ /* 0x000ea20000000a00 */
[----:B0-----:R-:W-:-:S04]  /*0a10*/  ISETP.NE.U32.AND P0, PT, R24, RZ, PT ;  /* 0x000000ff1800720c */ /* 0x001fc80003f05070 */
[----:B------:R-:W-:-:S13]  /*0a20*/  ISETP.NE.AND.EX P0, PT, R25, RZ, PT, P0 ;  /* 0x000000ff1900720c */ /* 0x000fda0003f05300 */
[----:B-12---:R-:W-:Y:S05]  /*0a30*/  @!P0 BRA `(.L_x_9) ;  /* 0x0000000000288947 */ /* 0x006fea0003800000 */
[----:B------:R-:W0:Y:S02]  /*0a40*/  LDC R13, c[0x0][0x634] ;  /* 0x00018d00ff0d7b82 */ /* 0x000e240000000800 */
[----:B0-----:R-:W-:-:S05]  /*0a50*/  IADD3 R13, P0, R16, R13, RZ ;  /* 0x0000000d100d7210 */ /* 0x001fca0007f1e0ff */
[----:B------:R-:W-:-:S04]  /*0a60*/  IMAD.X R15, RZ, RZ, R17, P0 ;  /* 0x000000ffff0f7224 */ /* 0x000fc800000e0611 */
[----:B------:R-:W-:-:S04]  /*0a70*/  IMAD.WIDE.U32 R8, R15, R24, RZ ;  /* 0x000000180f087225 */ /* 0x000fc800078e00ff */
[----:B------:R-:W-:-:S04]  /*0a80*/  IMAD.WIDE.U32 R10, P0, R13, R25, R8 ;  /* 0x000000190d0a7225 */ /* 0x000fc80007800008 */
[----:B------:R-:W-:-:S04]  /*0a90*/  IMAD.WIDE.U32 R8, R13, R24, RZ ;  /* 0x000000180d087225 */ /* 0x000fc800078e00ff */
[----:B------:R-:W-:Y:S01]  /*0aa0*/  IMAD.X R13, RZ, RZ, RZ, P0 ;  /* 0x000000ffff0d7224 */ /* 0x000fe200000e06ff */
[----:B------:R-:W-:Y:S01]  /*0ab0*/  IADD3 RZ, P0, R9, R10, RZ ;  /* 0x0000000a09ff7210 */ /* 0x000fe20007f1e0ff */
[----:B------:R-:W-:-:S04]  /*0ac0*/  IMAD.MOV.U32 R12, RZ, RZ, R11 ;  /* 0x000000ffff0c7224 */ /* 0x000fc800078e000b */
[----:B------:R-:W-:-:S08]  /*0ad0*/  IMAD.WIDE.U32.X R8, R15, R25, R12, P0 ;  /* 0x000000190f087225 */ /* 0x000fd000000e040c */
.L_x_9:
[----:B------:R-:W0:Y:S01]  /*0ae0*/  LDC.64 R24, c[0x0][0x640] ;  /* 0x00019000ff187b82 */ /* 0x000e220000000a00 */
[-CC-:B------:R-:W-:Y:S01]  /*0af0*/  SHF.R.U64 R28, R8, R0.reuse, R9.reuse ;  /* 0x00000000081c7219 */ /* 0x180fe20000001209 */
[----:B------:R-:W-:Y:S01]  /*0b00*/  IMAD R30, R7, R21, R4 ;  /* 0x00000015071e7224 */ /* 0x000fe200078e0204 */
[----:B------:R-:W-:Y:S01]  /*0b10*/  SHF.R.U32.HI R0, RZ, R0, R9 ;  /* 0x00000000ff007219 */ /* 0x000fe20000011609 */
[----:B------:R-:W-:Y:S01]  /*0b20*/  IMAD.MOV.U32 R21, RZ, RZ, 0x1 ;  /* 0x00000001ff157424 */ /* 0x000fe200078e00ff */
[----:B------:R-:W-:-:S03]  /*0b30*/  IADD3 R5, P0, RZ, -R28, RZ ;  /* 0x8000001cff057210 */ /* 0x000fc60007f1e0ff */
[----:B------:R-:W1:Y:S02]  /*0b40*/  LDC R6, c[0x0][0x618] ;  /* 0x00018600ff067b82 */ /* 0x000e640000000800 */
[----:B------:R-:W-:-:S04]  /*0b50*/  IMAD.X R9, RZ, RZ, ~R0, P0 ;  /* 0x000000ffff097224 */ /* 0x000fc800000e0e00 */
[-C--:B------:R-:W-:Y:S02]  /*0b60*/  IMAD R0, R9, R26.reuse, RZ ;  /* 0x0000001a09007224 */ /* 0x080fe400078e02ff */
[----:B------:R-:W2:Y:S01]  /*0b70*/  LDC R11, c[0x0][0x608] ;  /* 0x00018200ff0b7b82 */ /* 0x000ea20000000800 */
[----:B------:R-:W-:-:S04]  /*0b80*/  IMAD.WIDE.U32 R8, R5, R26, R16 ;  /* 0x0000001a05087225 */ /* 0x000fc800078e0010 */
[----:B------:R-:W-:-:S03]  /*0b90*/  IMAD R5, R5, R27, R0 ;  /* 0x0000001b05057224 */ /* 0x000fc600078e0200 */
[----:B------:R-:W3:Y:S01]  /*0ba0*/  LDC R12, c[0x0][0x658] ;  /* 0x00019600ff0c7b82 */ /* 0x000ee20000000800 */
[----:B0-----:R-:W-:Y:S01]  /*0bb0*/  ISETP.NE.U32.AND P0, PT, R24, RZ, PT ;  /* 0x000000ff1800720c */ /* 0x001fe20003f05070 */
[----:B------:R-:W-:Y:S02]  /*0bc0*/  IMAD.IADD R5, R9, 0x1, R5 ;  /* 0x0000000109057824 */ /* 0x000fe400078e0205 */
[----:B------:R-:W-:Y:S01]  /*0bd0*/  IMAD.MOV.U32 R9, RZ, RZ, -0x1 ;  /* 0xffffffffff097424 */ /* 0x000fe200078e00ff */
[----:B------:R-:W-:-:S03]  /*0be0*/  ISETP.NE.AND.EX P0, PT, R25, RZ, PT, P0 ;  /* 0x000000ff1900720c */ /* 0x000fc60003f05300 */
[----:B------:R-:W0:Y:S01]  /*0bf0*/  LDC R15, c[0x0][0x600] ;  /* 0x00018000ff0f7b82 */ /* 0x000e220000000800 */
[-CC-:B-1----:R-:W-:Y:S02]  /*0c00*/  SHF.R.U64 R13, R8, R6.reuse, R5.reuse ;  /* 0x00000006080d7219 */ /* 0x182fe40000001205 */
[----:B------:R-:W-:-:S05]  /*0c10*/  SHF.R.U32.HI R0, RZ, R6, R5 ;  /* 0x00000006ff007219 */ /* 0x000fca0000011605 */
[----:B------:R-:W1:Y:S01]  /*0c20*/  LDC R14, c[0x0][0x648] ;  /* 0x00019200ff0e7b82 */ /* 0x000e620000000800 */
[-CC-:B--2---:R-:W-:Y:S02]  /*0c30*/  SHF.R.U64 R27, R13, R11.reuse, R0.reuse ;  /* 0x0000000b0d1b7219 */ /* 0x184fe40000001200 */
[----:B------:R-:W-:-:S05]  /*0c40*/  SHF.R.U32.HI R5, RZ, R11, R0 ;  /* 0x0000000bff057219 */ /* 0x000fca0000011600 */
[----:B------:R-:W2:Y:S01]  /*0c50*/  LDC R20, c[0x0][0x638] ;  /* 0x00018e00ff147b82 */ /* 0x000ea20000000800 */
[-CC-:B---3--:R-:W-:Y:S02]  /*0c60*/  SHF.R.U64 R26, R27, R12.reuse, R5.reuse ;  /* 0x0000000c1b1a7219 */ /* 0x188fe40000001205 */
[-C--:B------:R-:W-:Y:S02]  /*0c70*/  SHF.L.U32 R0, R9, R12.reuse, RZ ;  /* 0x0000000c09007219 */ /* 0x080fe400000006ff */
[----:B------:R-:W-:Y:S01]  /*0c80*/  SHF.R.U32.HI R5, RZ, R12, R5 ;  /* 0x0000000cff057219 */ /* 0x000fe20000011605 */
[----:B------:R-:W-:Y:S01]  /*0c90*/  IMAD.MOV.U32 R4, RZ, RZ, R26 ;  /* 0x000000ffff047224 */ /* 0x000fe200078e001a */
[----:B------:R-:W-:Y:S01]  /*0ca0*/  LOP3.LUT R10, RZ, R0, RZ, 0x33, !PT ;  /* 0x00000000ff0a7212 */ /* 0x000fe200078e33ff */
[----:B------:R-:W3:Y:S01]  /*0cb0*/  LDC R23, c[0x0][0x610] ;  /* 0x00018400ff177b82 */ /* 0x000ee20000000800 */
[----:B------:R-:W-:Y:S05]  /*0cc0*/  @!P0 BRA `(.L_x_10) ;  /* 0x0000000000288947 */ /* 0x000fea0003800000 */
[----:B------:R-:W4:Y:S02]  /*0cd0*/  LDC R9, c[0x0][0x64c] ;  /* 0x00019300ff097b82 */ /* 0x000f240000000800 */
[----:B----4-:R-:W-:-:S05]  /*0ce0*/  IADD3 R9, P0, R26, R9, RZ ;  /* 0x000000091a097210 */ /* 0x010fca0007f1e0ff */
        /* <DEDUP_REMOVED lines=8> */
.L_x_10:
[----:B-1----:R-:W-:Y:S01]  /*0d70*/  SHF.R.U64 R4, R4, R14, R5 ;  /* 0x0000000e04047219 */ /* 0x002fe20000001205 */
[----:B0-----:R-:W-:Y:S01]  /*0d80*/  VIADD R6, R15, 0xffffffff ;  /* 0xffffffff0f067836 */ /* 0x001fe20000000000 */
[----:B------:R-:W-:Y:S02]  /*0d90*/  SHF.L.U32 R0, R21, R12, RZ ;  /* 0x0000000c15007219 */ /* 0x000fe400000006ff */
[----:B------:R-:W-:Y:S01]  /*0da0*/  LOP3.LUT R5, R27, R10, RZ, 0xc0, !PT ;  /* 0x0000000a1b057212 */ /* 0x000fe200078ec0ff */
[----:B------:R-:W-:Y:S01]  /*0db0*/  IMAD.MOV R7, RZ, RZ, -R4 ;  /* 0x000000ffff077224 */ /* 0x000fe200078e0a04 */
[----:B------:R-:W-:Y:S02]  /*0dc0*/  SEL R3, R3, R30, !P1 ;  /* 0x0000001e03037207 */ /* 0x000fe40004800000 */
[----:B------:R-:W-:Y:S01]  /*0dd0*/  LOP3.LUT R6, R13, R6, RZ, 0xc0, !PT ;  /* 0x000000060d067212 */ /* 0x000fe200078ec0ff */
[----:B------:R-:W-:Y:S02]  /*0de0*/  IMAD R4, R0, R4, R5 ;  /* 0x0000000400047224 */ /* 0x000fe400078e0205 */
[----:B--2---:R-:W-:-:S02]  /*0df0*/  IMAD R0, R7, R20, R26 ;  /* 0x0000001407007224 */ /* 0x004fc400078e021a */
[----:B---3--:R-:W-:Y:S02]  /*0e00*/  IMAD R3, R4, R23, R3 ;  /* 0x0000001704037224 */ /* 0x008fe400078e0203 */
[----:B------:R-:W-:Y:S02]  /*0e10*/  IMAD.MOV.U32 R5, RZ, RZ, 0x1 ;  /* 0x00000001ff057424 */ /* 0x000fe400078e00ff */
[----:B------:R-:W-:Y:S02]  /*0e20*/  IMAD R4, R0, R15, R6 ;  /* 0x0000000f00047224 */ /* 0x000fe400078e0206 */
[----:B------:R-:W-:Y:S01]  /*0e30*/  IMAD.MOV.U32 R23, RZ, RZ, R28 ;  /* 0x000000ffff177224 */ /* 0x000fe200078e001c */
[----:B------:R-:W-:Y:S02]  /*0e40*/  PRMT R0, R5, 0x7610, R0 ;  /* 0x0000761005007816 */ /* 0x000fe40000000000 */
[----:B------:R-:W-:Y:S02]  /*0e50*/  SEL R148, R4, R3, !P1 ;  /* 0x0000000304947207 */ /* 0x000fe40004800000 */
[----:B------:R-:W-:-:S07]  /*0e60*/  SEL R147, R3, R4, !P1 ;  /* 0x0000000403937207 */ /* 0x000fce0004800000 */
.L_x_8:
[----:B------:R-:W-:-:S08]  /*0e70*/  NOP ;  /* 0x0000000000007918 */ /* 0x000fd00000000000 */
[----:B------:R-:W0:Y:S02]  /*0e80*/  USETMAXREG.TRY_ALLOC.CTAPOOL UP0, 0xe8 ;  /* 0x000000e8000079c8 */ /* 0x000e240008000600 */
[----:B0-----:R-:W-:-:S13]  /*0e90*/  PLOP3.LUT P0, PT, PT, PT, UP0, 0x80, 0x0 ;  /* 0x000000000000781c */ /* 0x001fda0003f0f008 */
[----:B------:R-:W-:Y:S05]  /*0ea0*/  @!P0 BRA `(.L_x_8) ;  /* 0xfffffffc00f08947 */ /* 0x000fea000383ffff */
[----:B------:R-:W-:Y:S01]  /*0eb0*/  ULDC.64 UR4, c[0x0][0x598] ;  /* 0x0001660000047ab9 */ /* 0x000fe20000000a00 */
[----:B------:R-:W-:Y:S01]  /*0ec0*/  ULDC.64 UR40, c[0x0][0x208] ;  /* 0x0000820000287ab9 */ /* 0x000fe20000000a00 */
[----:B------:R-:W-:-:S04]  /*0ed0*/  ISETP.NE.U32.AND P0, PT, RZ, UR4, PT ;  /* 0x00000004ff007c0c */ /* 0x000fc8000bf05070 */
[----:B------:R-:W-:-:S13]  /*0ee0*/  ISETP.NE.AND.EX P0, PT, RZ, UR5, PT, P0 ;  /* 0x00000005ff007c0c */ /* 0x000fda000bf05300 */
[----:B------:R-:W-:Y:S05]  /*0ef0*/  @!P0 BRA `(.L_x_11) ;  /* 0x00000000001c8947 */ /* 0x000fea0003800000 */
[----:B------:R-:W0:Y:S02]  /*0f00*/  LDC.64 R4, c[0x0][0x598] ;  /* 0x00016600ff047b82 */ /* 0x000e240000000a00 */
[----:B0-----:R-:W2:Y:S02]  /*0f10*/  LDG.E.64 R4, desc[UR40][R4.64] ;  /* 0x0000002804047981 */ /* 0x001ea4000c1e1b00 */
[----:B--2---:R-:W-:-:S04]  /*0f20*/  ISETP.NE.U32.AND P0, PT, R4, RZ, PT ;  /* 0x000000ff0400720c */ /* 0x004fc80003f05070 */
[----:B------:R-:W-:-:S13]  /*0f30*/  ISETP.NE.AND.EX P0, PT, R5, RZ, PT, P0 ;  /* 0x000000ff0500720c */ /* 0x000fda0003f05300 */
[----:B------:R-:W-:Y:S05]  /*0f40*/  @!P0 BRA `(.L_x_11) ;  /* 0x0000000000088947 */ /* 0x000fea0003800000 */
[----:B------:R0:W5:Y:S01]  /*0f50*/  LD.E R146, desc[UR40][R4.64] ;  /* 0x0000002804927980 */ /* 0x000162000c101900 */
[----:B------:R-:W-:Y:S05]  /*0f60*/  BRA `(.L_x_12) ;  /* 0x0000000000247947 */ /* 0x000fea0003800000 */
.L_x_11:
[----:B------:R-:W-:Y:S02]  /*0f70*/  ULDC.64 UR4, c[0x0][0x588] ;  /* 0x0001620000047ab9 */ /* 0x000fe40000000a00 */
[----:B------:R-:W-:-:S04]  /*0f80*/  ISETP.NE.U32.AND P0, PT, RZ, UR4, PT ;  /* 0x00000004ff007c0c */ /* 0x000fc8000bf05070 */
[----:B------:R-:W-:-:S13]  /*0f90*/  ISETP.NE.AND.EX P0, PT, RZ, UR5, PT, P0 ;  /* 0x00000005ff007c0c */ /* 0x000fda000bf05300 */
[----:B------:R-:W-:Y:S05]  /*0fa0*/  @!P0 BRA `(.L_x_13) ;  /* 0x00000000000c8947 */ /* 0x000fea0003800000 */
[----:B------:R-:W0:Y:S02]  /*0fb0*/  LDC.64 R4, c[0x0][0x588] ;  /* 0x00016200ff047b82 */ /* 0x000e240000000a00 */
[----:B0-----:R1:W5:Y:S01]  /*0fc0*/  LDG.E R146, desc[UR40][R4.64] ;  /* 0x0000002804927981 */ /* 0x001362000c1e1900 */
[----:B------:R-:W-:Y:S05]  /*0fd0*/  BRA `(.L_x_12) ;  /* 0x0000000000087947 */ /* 0x000fea0003800000 */
.L_x_13:
[----:B------:R-:W-:Y:S02]  /*0fe0*/  ULDC UR4, c[0x0][0x580] ;  /* 0x0001600000047ab9 */ /* 0x000fe40000000800 */
[----:B------:R-:W-:-:S07]  /*0ff0*/  MOV R146, UR4 ;  /* 0x0000000400927c02 */ /* 0x000fce0008000f00 */
.L_x_12:
[----:B------:R-:W-:Y:S02]  /*1000*/  ULDC.64 UR4, c[0x0][0x5a0] ;  /* 0x0001680000047ab9 */ /* 0x000fe40000000a00 */
[----:B------:R-:W-:-:S04]  /*1010*/  ISETP.NE.U32.AND P0, PT, RZ, UR4, PT ;  /* 0x00000004ff007c0c */ /* 0x000fc8000bf05070 */
[----:B------:R-:W-:-:S13]  /*1020*/  ISETP.NE.AND.EX P0, PT, RZ, UR5, PT, P0 ;  /* 0x00000005ff007c0c */ /* 0x000fda000bf05300 */
[----:B------:R-:W-:Y:S05]  /*1030*/  @!P0 BRA `(.L_x_14) ;  /* 0x00000000001c8947 */ /* 0x000fea0003800000 */
[----:B01----:R-:W0:Y:S02]  /*1040*/  LDC.64 R4, c[0x0][0x5a0] ;  /* 0x00016800ff047b82 */ /* 0x003e240000000a00 */
[----:B0-----:R-:W2:Y:S02]  /*1050*/  LDG.E.64 R4, desc[UR40][R4.64] ;  /* 0x0000002804047981 */ /* 0x001ea4000c1e1b00 */
[----:B--2---:R-:W-:-:S04]  /*1060*/  ISETP.NE.U32.AND P0, PT, R4, RZ, PT ;  /* 0x000000ff0400720c */ /* 0x004fc80003f05070 */
[----:B------:R-:W-:-:S13]  /*1070*/  ISETP.NE.AND.EX P0, PT, R5, RZ, PT, P0 ;  /* 0x000000ff0500720c */ /* 0x000fda0003f05300 */
[----:B------:R-:W-:Y:S05]  /*1080*/  @!P0 BRA `(.L_x_14) ;  /* 0x0000000000088947 */ /* 0x000fea0003800000 */
[----:B------:R0:W5:Y:S01]  /*1090*/  LD.E R145, desc[UR40][R4.64] ;  /* 0x0000002804917980 */ /* 0x000162000c101900 */
[----:B------:R-:W-:Y:S05]  /*10a0*/  BRA `(.L_x_15) ;  /* 0x0000000000247947 */ /* 0x000fea0003800000 */
.L_x_14:
[----:B------:R-:W-:Y:S02]  /*10b0*/  ULDC.64 UR4, c[0x0][0x590] ;  /* 0x0001640000047ab9 */ /* 0x000fe40000000a00 */
[----:B------:R-:W-:-:S04]  /*10c0*/  ISETP.NE.U32.AND P0, PT, RZ, UR4, PT ;  /* 0x00000004ff007c0c */ /* 0x000fc8000bf05070 */
[----:B------:R-:W-:-:S13]  /*10d0*/  ISETP.NE.AND.EX P0, PT, RZ, UR5, PT, P0 ;  /* 0x00000005ff007c0c */ /* 0x000fda000bf05300 */
[----:B------:R-:W-:Y:S05]  /*10e0*/  @!P0 BRA `(.L_x_16) ;  /* 0x00000000000c8947 */ /* 0x000fea0003800000 */
[----:B01----:R-:W0:Y:S02]  /*10f0*/  LDC.64 R4, c[0x0][0x590] ;  /* 0x00016400ff047b82 */ /* 0x003e240000000a00 */
[----:B0-----:R1:W5:Y:S01]  /*1100*/  LDG.E R145, desc[UR40][R4.64] ;  /* 0x0000002804917981 */ /* 0x001362000c1e1900 */
[----:B------:R-:W-:Y:S05]  /*1110*/  BRA `(.L_x_15) ;  /* 0x0000000000087947 */ /* 0x000fea0003800000 */
.L_x_16:
[----:B------:R-:W-:Y:S02]  /*1120*/  ULDC UR4, c[0x0][0x584] ;  /* 0x0001610000047ab9 */ /* 0x000fe40000000800 */
[----:B------:R-:W-:-:S07]  /*1130*/  IMAD.U32 R145, RZ, RZ, UR4 ;  /* 0x00000004ff917e24 */ /* 0x000fce000f8e00ff */
.L_x_15:
[----:B------:R-:W-:-:S13]  /*1140*/  LOP3.LUT P0, RZ, R0, 0xff, RZ, 0xc0, !PT ;  /* 0x000000ff00ff7812 */ /* 0x000fda000780c0ff */
[----:B------:R-:W-:Y:S05]  /*1150*/  @!P0 EXIT ;  /* 0x000000000000894d */ /* 0x000fea0003800000 */
[----:B------:R-:W-:Y:S01]  /*1160*/  ULDC UR4, c[0x0][0x28c] ;  /* 0x0000a30000047ab9 */ /* 0x000fe20000000800 */
[----:B------:R-:W-:Y:S01]  /*1170*/  LOP3.LUT R162, R19, 0x1, RZ, 0xfc, !PT ;  /* 0x0000000113a27812 */ /* 0x000fe200078efcff */
[----:B------:R-:W-:Y:S01]  /*1180*/  UIADD3 UR4, UR4, 0x3f, URZ ;  /* 0x0000003f04047890 */ /* 0x000fe2000fffe03f */
[----:B------:R-:W-:Y:S01]  /*1190*/  UMOV UR36, URZ ;  /* 0x0000003f00247c82 */ /* 0x000fe20008000000 */
[----:B------:R-:W-:Y:S02]  /*11a0*/  UMOV UR37, URZ ;  /* 0x0000003f00257c82 */ /* 0x000fe40008000000 */
[----:B------:R-:W-:-:S04]  /*11b0*/  USHF.R.S32.HI UR5, URZ, 0x1f, UR4 ;  /* 0x0000001f3f057899 */ /* 0x000fc80008011404 */
[----:B------:R-:W-:-:S04]  /*11c0*/  ULEA.HI UR5, UR5, UR4, URZ, 0x6 ;  /* 0x0000000405057291 */ /* 0x000fc8000f8f303f */
[----:B------:R-:W-:-:S12]  /*11d0*/  USHF.R.S32.HI UR38, URZ, 0x6, UR5 ;  /* 0x000000063f267899 */ /* 0x000fd80008011405 */
.L_x_268:
[----:B------:R-:W-:Y:S01]  /*11e0*/  LOP3.LUT R0, R18, 0x80, RZ, 0xc0, !PT ;  /* 0x0000008012007812 */ /* 0x000fe200078ec0ff */
[----:B------:R-:W2:Y:S01]  /*11f0*/  S2UR UR6, SR_CgaCtaId ;  /* 0x00000000000679c3 */ /* 0x000ea20000008800 */
[----:B------:R-:W-:Y:S02]  /*1200*/  UMOV UR39, 0x400 ;  /* 0x0000040000277882 */ /* 0x000fe40000000000 */
[----:B------:R-:W-:-:S06]  /*1210*/  SHF.R.U32.HI R0, RZ, 0x7, R0 ;  /* 0x00000007ff007819 */ /* 0x000fcc0000011600 */
[----:B---3--:R-:W3:Y:S01]  /*1220*/  SHFL.IDX PT, R0, R0, RZ, 0x1f ;  /* 0x00001fff00007589 */ /* 0x008ee200000e0000 */
[----:B--2---:R-:W-:Y:S01]  /*1230*/  ULEA UR39, UR6, UR39, 0x18 ;  /* 0x0000002706277291 */ /* 0x004fe2000f8ec03f */
[----:B---3--:R-:W-:-:S13]  /*1240*/  R2UR UR4, R0 ;  /* 0x00000000000472ca */ /* 0x008fda00000e0000 */
[----:B------:R-:W-:-:S04]  /*1250*/  ULEA.HI UR5, UR4, UR4, URZ, 0x1 ;  /* 0x0000000404057291 */ /* 0x000fc8000f8f083f */
[----:B------:R-:W-:-:S04]  /*1260*/  ULOP3.LUT UR5, UR5, 0x7fffe, URZ, 0xc0, !UPT ;  /* 0x0007fffe05057892 */ /* 0x000fc8000f8ec03f */
[----:B------:R-:W-:-:S03]  /*1270*/  UIADD3 UR5, UR4, -UR5, URZ ;  /* 0x8000000504057290 */ /* 0x000fc6000fffe03f */
[----:B------:R-:W-:Y:S01]  /*1280*/  ULDC UR4, c[0x0][0x28c] ;  /* 0x0000a30000047ab9 */ /* 0x000fe20000000800 */
[----:B------:R-:W-:Y:S01]  /*1290*/  ULEA UR5, UR5, UR39, 0xd ;  /* 0x0000002705057291 */ /* 0x000fe2000f8e683f */
[----:B------:R-:W-:-:S03]  /*12a0*/  ISETP.LT.AND P0, PT, RZ, UR4, PT ;  /* 0x00000004ff007c0c */ /* 0x000fc6000bf01270 */
[----:B------:R-:W-:-:S04]  /*12b0*/  UIADD3 UR5, UR5, 0x100, URZ ;  /* 0x0000010005057890 */ /* 0x000fc8000fffe03f */
[----:B------:R-:W-:-:S04]  /*12c0*/  USHF.R.U32.HI UR5, URZ, 0x4, UR5 ;  /* 0x000000043f057899 */ /* 0x000fc80008011605 */
[----:B------:R-:W-:Y:S02]  /*12d0*/  ULOP3.LUT UR42, UR5, 0x3fff, URZ, 0xc0, !UPT ;  /* 0x00003fff052a7892 */ /* 0x000fe4000f8ec03f */
[----:B01--45:R-:W-:Y:S10]  /*12e0*/  @P0 BRA `(.L_x_17) ;  /* 0x0000000000400947 */ /* 0x033ff40003800000 */
[----:B------:R-:W-:Y:S01]  /*12f0*/  MOV R0, 0x0 ;  /* 0x0000000000007802 */ /* 0x000fe20000000f00 */
[----:B------:R-:W-:Y:S01]  /*1300*/  ULDC.64 UR4, c[0x4][0x68] ;  /* 0x01001a0000047ab9 */ /* 0x000fe20000000a00 */
[----:B------:R-:W-:Y:S01]  /*1310*/  ULDC.64 UR6, c[0x4][0x8] ;  /* 0x0100020000067ab9 */ /* 0x000fe20000000a00 */
[----:B01----:R-:W-:Y:S01]  /*1320*/  IMAD.U32 R4, RZ, RZ, UR4 ;  /* 0x00000004ff047e24 */ /* 0x003fe2000f8e00ff */
[----:B------:R0:W1:Y:S01]  /*1330*/  LDC.64 R14, c[0x4][R0] ;  /* 0x01000000000e7b82 */ /* 0x0000620000000a00 */
[----:B------:R-:W-:Y:S01]  /*1340*/  IMAD.U32 R5, RZ, RZ, UR5 ;  /* 0x00000005ff057e24 */ /* 0x000fe2000f8e00ff */
[----:B------:R-:W-:Y:S01]  /*1350*/  ULDC.64 UR4, c[0x4][0x70] ;  /* 0x01001c0000047ab9 */ /* 0x000fe20000000a00 */
[----:B------:R-:W-:Y:S02]  /*1360*/  IMAD.U32 R10, RZ, RZ, UR6 ;  /* 0x00000006ff0a7e24 */ /* 0x000fe4000f8e00ff */
[----:B------:R-:W-:Y:S02]  /*1370*/  IMAD.U32 R6, RZ, RZ, UR4 ;  /* 0x00000004ff067e24 */ /* 0x000fe4000f8e00ff */
[----:B------:R-:W-:-:S02]  /*1380*/  IMAD.U32 R7, RZ, RZ, UR5 ;  /* 0x00000005ff077e24 */ /* 0x000fc4000f8e00ff */
[----:B------:R-:W-:Y:S02]  /*1390*/  IMAD.U32 R11, RZ, RZ, UR7 ;  /* 0x00000007ff0b7e24 */ /* 0x000fe4000f8e00ff */
[----:B------:R-:W-:Y:S02]  /*13a0*/  IMAD.MOV.U32 R8, RZ, RZ, 0x1e1 ;  /* 0x000001e1ff087424 */ /* 0x000fe400078e00ff */
[----:B------:R-:W-:Y:S02]  /*13b0*/  IMAD.MOV.U32 R12, RZ, RZ, 0x1 ;  /* 0x00000001ff0c7424 */ /* 0x000fe400078e00ff */
[----:B0-----:R-:W-:-:S07]  /*13c0*/  IMAD.MOV.U32 R13, RZ, RZ, RZ ;  /* 0x000000ffff0d7224 */ /* 0x001fce00078e00ff */
[----:B------:R-:W-:-:S07]  /*13d0*/  LEPC R20, `(.L_x_17) ;  /* 0x000000001014794e */ /* 0x000fce0000000000 */
[----:B-1---5:R-:W-:Y:S05]  /*13e0*/  CALL.ABS.NOINC R14 ;  /* 0x000000000e007343 */ /* 0x022fea0003c00000 */
.L_x_17:
[----:B------:R-:W-:-:S13]  /*13f0*/  ISETP.NE.AND P0, PT, R162, 0x3, PT ;  /* 0x00000003a200780c */ /* 0x000fda0003f05270 */
[----:B------:R-:W-:Y:S05]  /*1400*/  @!P0 BRA `(.L_x_18) ;  /* 0x0000000000048947 */ /* 0x000fea0003800000 */
[----:B------:R-:W-:Y:S01]  /*1410*/  BPT.TRAP 0x1 ;  /* 0x000000040000795c */ /* 0x000fe20000300000 */
.L_x_18:
[----:B------:R-:W-:Y:S02]  /*1420*/  IMAD.U32 R3, RZ, RZ, UR37 ;  /* 0x00000025ff037e24 */ /* 0x000fe4000f8e00ff */
[----:B------:R-:W-:-:S03]  /*1430*/  IMAD.U32 R0, RZ, RZ, UR36 ;  /* 0x00000024ff007e24 */ /* 0x000fc6000f8e00ff */
[----:B------:R-:W-:Y:S02]  /*1440*/  LEA R3, R3, UR39, 0x3 ;  /* 0x0000002703037c11 */ /* 0x000fe4000f8e18ff */
[----:B------:R-:W-:-:S04]  /*1450*/  SHF.L.U32 R0, R0, 0x1f, RZ ;  /* 0x0000001f00007819 */ /* 0x000fc800000006ff */
[----:B------:R2:W3:Y:S01]  /*1460*/  SYNCS.PHASECHK.TRANS64.TRYWAIT P1, [R3+URZ], R0 ;  /* 0x00000000030075a7 */ /* 0x0004e2000802017f */
[----:B------:R-:W-:Y:S05]  /*1470*/  @!P0 BRA `(.L_x_19) ;  /* 0x0000000000048947 */ /* 0x000fea0003800000 */
[----:B------:R-:W-:Y:S01]  /*1480*/  BPT.TRAP 0x1 ;  /* 0x000000040000795c */ /* 0x000fe20000300000 */
.L_x_19:
[----:B---3--:R-:W-:Y:S05]  /*1490*/  @P1 BRA `(.L_x_20) ;  /* 0x0000000000081947 */ /* 0x008fea0003800000 */
[----:B------:R-:W3:Y:S02]  /*14a0*/  SYNCS.PHASECHK.TRANS64.TRYWAIT P1, [R3+URZ], R0 ;  /* 0x00000000030075a7 */ /* 0x000ee4000802017f */
[----:B---3--:R-:W-:Y:S05]  /*14b0*/  @!P1 BRA `(.L_x_21) ;  /* 0x000000c800f49947 */ /* 0x008fea0003800000 */
.L_x_20:
[----:B------:R-:W-:-:S04]  /*14c0*/  UISETP.LT.AND UP0, UPT, UR38, 0x1, UPT ;  /* 0x000000012600788c */ /* 0x000fc8000bf01270 */
[----:B------:R-:W-:-:S06]  /*14d0*/  USEL UR4, UR38, 0x1, UP0 ;  /* 0x0000000126047887 */ /* 0x000fcc0008000000 */
[----:B--23--:R-:W-:Y:S01]  /*14e0*/  IMAD.U32 R0, RZ, RZ, UR4 ;  /* 0x00000004ff007e24 */ /* 0x00cfe2000f8e00ff */
[----:B------:R-:W-:Y:S05]  /*14f0*/  WARPSYNC.ALL ;  /* 0x0000000000007948 */ /* 0x000fea0003800000 */
[----:B------:R-:W-:-:S04]  /*1500*/  IADD3 R0, -R0, UR38, RZ ;  /* 0x0000002600007c10 */ /* 0x000fc8000fffe1ff */
[----:B------:R-:W-:Y:S01]  /*1510*/  ISETP.GE.AND P1, PT, R0, 0x1, PT ;  /* 0x000000010000780c */ /* 0x000fe20003f26270 */
[----:B------:R-:W-:Y:S01]  /*1520*/  UIADD3 UR4, UR39, 0x24100, URZ ;  /* 0x0002410027047890 */ /* 0x000fe2000fffe03f */
[----:B------:R-:W-:Y:S01]  /*1530*/  WARPGROUP.ARRIVE ;  /* 0x00000000000079c5 */ /* 0x000fe20000000000 */
[----:B------:R-:W-:Y:S02]  /*1540*/  ULOP3.LUT UR28, UR42, 0x10000, URZ, 0xfc, !UPT ;  /* 0x000100002a1c7892 */ /* 0x000fe4000f8efc3f */
[----:B------:R-:W-:Y:S02]  /*1550*/  USHF.R.U32.HI UR4, URZ, 0x4, UR4 ;  /* 0x000000043f047899 */ /* 0x000fe40008011604 */
[----:B------:R-:W-:Y:S02]  /*1560*/  UIMAD UR24, UR37, 0xc00, UR28 ;  /* 0x00000c00251878a4 */ /* 0x000fe4000f8e021c */
[----:B------:R-:W-:Y:S01]  /*1570*/  ULOP3.LUT UR4, UR4, 0x3fff, URZ, 0xc0, !UPT ;  /* 0x00003fff04047892 */ /* 0x000fe2000f8ec03f */
[----:B------:R-:W-:Y:S01]  /*1580*/  UMOV UR25, 0x40000040 ;  /* 0x4000004000197882 */ /* 0x000fe20000000000 */
[----:B------:R-:W-:-:S02]  /*1590*/  UMOV UR27, 0x40000040 ;  /* 0x40000040001b7882 */ /* 0x000fc40000000000 */
[----:B------:R-:W-:Y:S01]  /*15a0*/  ULOP3.LUT UR29, UR4, 0x10000, URZ, 0xfc, !UPT ;  /* 0x00010000041d7892 */ /* 0x000fe2000f8efc3f */
[----:B------:R-:W-:Y:S01]  /*15b0*/  UMOV UR20, UR24 ;  /* 0x0000001800147c82 */ /* 0x000fe20008000000 */
[----:B------:R-:W-:Y:S02]  /*15c0*/  UMOV UR21, UR25 ;  /* 0x0000001900157c82 */ /* 0x000fe40008000000 */
[----:B------:R-:W-:Y:S01]  /*15d0*/  UIMAD UR26, UR37, 0x280, UR29 ;  /* 0x00000280251a78a4 */ /* 0x000fe2000f8e021d */
[----:B------:R-:W-:Y:S01]  /*15e0*/  UMOV UR23, 0x40000040 ;  /* 0x4000004000177882 */ /* 0x000fe20000000000 */
[----:B------:R-:W-:Y:S02]  /*15f0*/  UMOV UR16, UR24 ;  /* 0x0000001800107c82 */ /* 0x000fe40008000000 */
[----:B------:R-:W-:Y:S02]  /*1600*/  UIADD3 UR22, UR26, 0x80, URZ ;  /* 0x000000801a167890 */ /* 0x000fe4000fffe03f */
[----:B------:R-:W-:Y:S01]  /*1610*/  UIADD3 UR18, UR26, 0x100, URZ ;  /* 0x000001001a127890 */ /* 0x000fe2000fffe03f */
[----:B------:R-:W-:-:S02]  /*1620*/  UMOV UR17, UR25 ;  /* 0x0000001900117c82 */ /* 0x000fc40008000000 */
[----:B------:R-:W-:Y:S01]  /*1630*/  HGMMA.64x16x16.F32 R136, gdesc[UR24], RZ, !UPT, gsb0 ;  /* 0x00200000188879f0 */ /* 0x000fe2000c0008ff */
[----:B------:R-:W-:Y:S01]  /*1640*/  UMOV UR19, 0x40000040 ;  /* 0x4000004000137882 */ /* 0x000fe20000000000 */
[----:B------:R-:W-:Y:S01]  /*1650*/  UIADD3 UR10, UR26, 0x180, URZ ;  /* 0x000001801a0a7890 */ /* 0x000fe2000fffe03f */
[----:B------:R-:W-:Y:S01]  /*1660*/  UMOV UR8, UR24 ;  /* 0x0000001800087c82 */ /* 0x000fe20008000000 */
[----:B------:R-:W-:Y:S01]  /*1670*/  UMOV UR9, UR25 ;  /* 0x0000001900097c82 */ /* 0x000fe20008000000 */
        /* <DEDUP_REMOVED lines=8> */
[----:B------:R-:W-:-:S02]  /*1700*/  WARPGROUP.DEPBAR.LE gsb0, 0x0 ;  /* 0x00008000000079c5 */ /* 0x000fc40000010000 */
[----:B------:R-:W-:-:S06]  /*1710*/  WARPGROUP.ARRIVE ;  /* 0x00000000000079c5 */ /* 0x000fcc0000000000 */
[----:B------:R-:W-:Y:S03]  /*1720*/  HGMMA.64x16x16.F32 R112, gdesc[UR20], RZ, !UPT, gsb0 ;  /* 0x00200000147079f0 */ /* 0x000fe6000c0008ff */
[----:B------:R-:W-:Y:S02]  /*1730*/  WARPGROUP.DEPBAR.LE gsb0, 0x0 ;  /* 0x00008000000079c5 */ /* 0x000fe40000010000 */
[----:B------:R-:W-:-:S06]  /*1740*/  WARPGROUP.ARRIVE ;  /* 0x00000000000079c5 */ /* 0x000fcc0000000000 */
[----:B------:R-:W-:Y:S03]  /*1750*/  HGMMA.64x16x16.F32 R88, gdesc[UR16], RZ, !UPT, gsb0 ;  /* 0x00200000105879f0 */ /* 0x000fe6000c0008ff */
[----:B------:R-:W-:Y:S02]  /*1760*/  WARPGROUP.DEPBAR.LE gsb0, 0x0 ;  /* 0x00008000000079c5 */ /* 0x000fe40000010000 */
[----:B------:R-:W-:-:S06]  /*1770*/  WARPGROUP.ARRIVE ;  /* 0x00000000000079c5 */ /* 0x000fcc0000000000 */
[----:B------:R-:W-:Y:S03]  /*1780*/  HGMMA.64x16x16.F32 R64, gdesc[UR8], RZ, !UPT, gsb0 ;  /* 0x00200000084079f0 */ /* 0x000fe6000c0008ff */
[----:B------:R-:W-:Y:S02]  /*1790*/  WARPGROUP.DEPBAR.LE gsb0, 0x0 ;  /* 0x00008000000079c5 */ /* 0x000fe40000010000 */
[----:B------:R-:W-:-:S06]  /*17a0*/  WARPGROUP.ARRIVE ;  /* 0x00000000000079c5 */ /* 0x000fcc0000000000 */
[----:B------:R-:W-:Y:S01]  /*17b0*/  HGMMA.64x16x16.F32 R40, gdesc[UR4], RZ, !UPT, gsb0 ;  /* 0x00200000042879f0 */ /* 0x000fe2000c0008ff */
[----:B------:R-:W-:Y:S01]  /*17c0*/  UMOV UR4, UR12 ;  /* 0x0000000c00047c82 */ /* 0x000fe20008000000 */
[----:B------:R-:W-:Y:S01]  /*17d0*/  UMOV UR5, 0x40000040 ;  /* 0x4000004000057882 */ /* 0x000fe20000000000 */
[----:B------:R-:W-:Y:S01]  /*17e0*/  UMOV UR8, UR4 ;  /* 0x0000000400087c82 */ /* 0x000fe20008000000 */
[----:B------:R-:W-:Y:S01]  /*17f0*/  UMOV UR9, UR5 ;  /* 0x0000000500097c82 */ /* 0x000fe20008000000 */
[----:B------:R-:W-:Y:S01]  /*1800*/  UMOV UR16, UR4 ;  /* 0x0000000400107c82 */ /* 0x000fe20008000000 */
[----:B------:R-:W-:Y:S01]  /*1810*/  UMOV UR17, UR5 ;  /* 0x0000000500117c82 */ /* 0x000fe20008000000 */
[----:B------:R-:W-:Y:S01]  /*1820*/  UMOV UR20, UR4 ;  /* 0x0000000400147c82 */ /* 0x000fe20008000000 */
[----:B------:R-:W-:Y:S01]  /*1830*/  UMOV UR21, UR5 ;  /* 0x0000000500157c82 */ /* 0x000fe20008000000 */
[----:B------:R-:W-:Y:S01]  /*1840*/  UMOV UR12, UR4 ;  /* 0x00000004000c7c82 */ /* 0x000fe20008000000 */
[----:B------:R-:W-:Y:S01]  /*1850*/  UMOV UR13, UR5 ;  /* 0x00000005000d7c82 */ /* 0x000fe20008000000 */
[----:B------:R-:W-:-:S02]  /*1860*/  WARPGROUP.DEPBAR.LE gsb0, 0x0 ;  /* 0x00008000000079c5 */ /* 0x000fc40000010000 */
[----:B------:R-:W-:-:S06]  /*1870*/  WARPGROUP.ARRIVE ;  /* 0x00000000000079c5 */ /* 0x000fcc0000000000 */
[----:B------:R-:W-:Y:S03]  /*1880*/  HGMMA.64x16x16.F32 R32, gdesc[UR4], RZ, !UPT, gsb0 ;  /* 0x00200000042079f0 */ /* 0x000fe6000c0008ff */
[----:B------:R-:W-:Y:S02]  /*1890*/  WARPGROUP.DEPBAR.LE gsb0, 0x0 ;  /* 0x00008000000079c5 */ /* 0x000fe40000010000 */
[----:B------:R-:W-:-:S06]  /*18a0*/  WARPGROUP.ARRIVE ;  /* 0x00000000000079c5 */ /* 0x000fcc0000000000 */
[----:B------:R-:W-:Y:S01]  /*18b0*/  HGMMA.64x16x16.F32 R56, gdesc[UR8], RZ, !UPT, gsb0 ;  /* 0x00200000083879f0 */ /* 0x000fe2000c0008ff */
[----:B------:R-:W-:Y:S02]  /*18c0*/  UIADD3 UR8, UR24, 0x800, URZ ;  /* 0x0000080018087890 */ /* 0x000fe4000fffe03f */
[----:B------:R-:W-:Y:S02]  /*18d0*/  WARPGROUP.DEPBAR.LE gsb0, 0x0 ;  /* 0x00008000000079c5 */ /* 0x000fe40000010000 */
[----:B------:R-:W-:-:S06]  /*18e0*/  WARPGROUP.ARRIVE ;  /* 0x00000000000079c5 */ /* 0x000fcc0000000000 */
[----:B------:R-:W-:Y:S01]  /*18f0*/  HGMMA.64x16x16.F32 R80, gdesc[UR16], RZ, !UPT, gsb0 ;  /* 0x00200000105079f0 */ /* 0x000fe2000c0008ff */
[----:B------:R-:W-:Y:S01]  /*1900*/  UIADD3 UR16, UR24, 0x2, URZ ;  /* 0x0000000218107890 */ /* 0x000fe2000fffe03f */
[----:B------:R-:W-:Y:S01]  /*1910*/  UMOV UR17, 0x40000040 ;  /* 0x4000004000117882 */ /* 0x000fe20000000000 */
        /* <DEDUP_REMOVED lines=18> */
[----:B------:R-:W-:Y:S01]  /*1a40*/  HGMMA.64x16x16.F32 R120, gdesc[UR12], RZ, !UPT, gsb0 ;  /* 0x002000000c7879f0 */ /* 0x000fe2000c0008ff */
[----:B------:R-:W-:Y:S01]  /*1a50*/  UMOV UR14, UR18 ;  /* 0x00000012000e7c82 */ /* 0x000fe20008000000 */
[----:B------:R-:W-:Y:S01]  /*1a60*/  UMOV UR15, UR19 ;  /* 0x00000013000f7c82 */ /* 0x000fe20008000000 */
[----:B------:R-:W-:Y:S01]  /*1a70*/  UIADD3 UR18, UR26, 0x2, URZ ;  /* 0x000000021a127890 */ /* 0x000fe2000fffe03f */
[----:B------:R-:W-:Y:S01]  /*1a80*/  UMOV UR19, 0x40000040 ;  /* 0x4000004000137882 */ /* 0x000fe20000000000 */
[----:B------:R-:W-:Y:S02]  /*1a90*/  WARPGROUP.DEPBAR.LE gsb0, 0x0 ;  /* 0x00008000000079c5 */ /* 0x000fe40000010000 */
[----:B------:R-:W-:-:S06]  /*1aa0*/  WARPGROUP.ARRIVE ;  /* 0x00000000000079c5 */ /* 0x000fcc0000000000 */
[----:B------:R-:W-:Y:S01]  /*1ab0*/  HGMMA.64x16x16.F32 R96, gdesc[UR20], RZ, !UPT, gsb0 ;  /* 0x00200000146079f0 */ /* 0x000fe2000c0008ff */
[----:B------:R-:W-:Y:S01]  /*1ac0*/  UIADD3 UR22, UR26, 0x82, URZ ;  /* 0x000000821a167890 */ /* 0x000fe2000fffe03f */
[----:B------:R-:W-:Y:S01]  /*1ad0*/  UMOV UR20, UR16 ;  /* 0x0000001000147c82 */ /* 0x000fe20008000000 */
[----:B------:R-:W-:Y:S01]  /*1ae0*/  UMOV UR21, UR17 ;  /* 0x0000001100157c82 */ /* 0x000fe20008000000 */
        /* <DEDUP_REMOVED lines=24> */
[----:B------:R-:W-:Y:S03]  /*1c70*/  HGMMA.64x16x16.F32 R136, gdesc[UR16], R136, gsb0 ;  /* 0x00200000108879f0 */ /* 0x000fe60008000888 */
[----:B------:R-:W-:Y:S02]  /*1c80*/  WARPGROUP.DEPBAR.LE gsb0, 0x0 ;  /* 0x00008000000079c5 */ /* 0x000fe40000010000 */
[----:B------:R-:W-:-:S06]  /*1c90*/  WARPGROUP.ARRIVE ;  /* 0x00000000000079c5 */ /* 0x000fcc0000000000 */
[----:B------:R-:W-:Y:S03]  /*1ca0*/  HGMMA.64x16x16.F32 R112, gdesc[UR20], R112, gsb0 ;  /* 0x00200000147079f0 */ /* 0x000fe60008000870 */
[----:B------:R-:W-:Y:S02]  /*1cb0*/  WARPGROUP.DEPBAR.LE gsb0, 0x0 ;  /* 0x00008000000079c5 */ /* 0x000fe40000010000 */
[----:B------:R-:W-:-:S06]  /*1cc0*/  WARPGROUP.ARRIVE ;  /* 0x00000000000079c5 */ /* 0x000fcc0000000000 */
[----:B------:R-:W-:Y:S01]  /*1cd0*/  HGMMA.64x16x16.F32 R88, gdesc[UR12], R88, gsb0 ;  /* 0x002000000c5879f0 */ /* 0x000fe20008000858 */
[----:B------:R-:W-:Y:S02]  /*1ce0*/  UIADD3 UR12, UR24, 0x402, URZ ;  /* 0x00000402180c7890 */ /* 0x000fe4000fffe03f */
[----:B------:R-:W-:Y:S02]  /*1cf0*/  WARPGROUP.DEPBAR.LE gsb0, 0x0 ;  /* 0x00008000000079c5 */ /* 0x000fe40000010000 */
[----:B------:R-:W-:-:S06]  /*1d00*/  WARPGROUP.ARRIVE ;  /* 0x00000000000079c5 */ /* 0x000fcc0000000000 */
[----:B------:R-:W-:Y:S03]  /*1d10*/  HGMMA.64x16x16.F32 R64, gdesc[UR8], R64, gsb0 ;  /* 0x00200000084079f0 */ /* 0x000fe60008000840 */
[----:B------:R-:W-:Y:S02]  /*1d20*/  WARPGROUP.DEPBAR.LE gsb0, 0x0 ;  /* 0x00008000000079c5 */ /* 0x000fe40000010000 */
[----:B------:R-:W-:-:S06]  /*1d30*/  WARPGROUP.ARRIVE ;  /* 0x00000000000079c5 */ /* 0x000fcc0000000000 */
[----:B------:R-:W-:Y:S01]  /*1d40*/  HGMMA.64x16x16.F32 R40, gdesc[UR4], R40, gsb0 ;  /* 0x00200000042879f0 */ /* 0x000fe20008000828 */
        /* <DEDUP_REMOVED lines=12> */
[----:B------:R-:W-:Y:S01]  /*1e10*/  HGMMA.64x16x16.F32 R32, gdesc[UR4], R32, gsb0 ;  /* 0x00200000042079f0 */ /* 0x000fe20008000820 */
[----:B------:R-:W-:Y:S02]  /*1e20*/  UMOV UR5, 0x40000040 ;  /* 0x4000004000057882 */ /* 0x000fe40000000000 */
[----:B------:R-:W-:Y:S02]  /*1e30*/  WARPGROUP.DEPBAR.LE gsb0, 0x0 ;  /* 0x00008000000079c5 */ /* 0x000fe40000010000 */
[----:B------:R-:W-:-:S06]  /*1e40*/  WARPGROUP.ARRIVE ;  /* 0x00000000000079c5 */ /* 0x000fcc0000000000 */
[----:B------:R-:W-:Y:S01]  /*1e50*/  HGMMA.64x16x16.F32 R56, gdesc[UR8], R56, gsb0 ;  /* 0x00200000083879f0 */ /* 0x000fe20008000838 */
[----:B------:R-:W-:Y:S02]  /*1e60*/  UIADD3 UR8, UR24, 0x802, URZ ;  /* 0x0000080218087890 */ /* 0x000fe4000fffe03f */
[----:B------:R-:W-:-:S07]  /*1e70*/  UIADD3 UR9, UR24, 0x4, URZ ;  /* 0x0000000418097890 */ /* 0x000fce000fffe03f */
[----:B------:R-:W-:Y:S01]  /*1e80*/  UMOV UR4, UR9 ;  /* 0x0000000900047c82 */ /* 0x000fe20008000000 */
[----:B------:R-:W-:Y:S02]  /*1e90*/  WARPGROUP.DEPBAR.LE gsb0, 0x0 ;  /* 0x00008000000079c5 */ /* 0x000fe40000010000 */
[----:B------:R-:W-:-:S06]  /*1ea0*/  WARPGROUP.ARRIVE ;  /* 0x00000000000079c5 */ /* 0x000fcc0000000000 */
[----:B------:R-:W-:Y:S03]  /*1eb0*/  HGMMA.64x16x16.F32 R80, gdesc[UR12], R80, gsb0 ;  /* 0x002000000c5079f0 */ /* 0x000fe60008000850 */
[----:B------:R-:W-:Y:S02]  /*1ec0*/  WARPGROUP.DEPBAR.LE gsb0, 0x0 ;  /* 0x00008000000079c5 */ /* 0x000fe40000010000 */
[----:B------:R-:W-:-:S06]  /*1ed0*/  WARPGROUP.ARRIVE ;  /* 0x00000000000079c5 */ /* 0x000fcc0000000000 */
[----:B------:R-:W-:Y:S01]  /*1ee0*/  HGMMA.64x16x16.F32 R104, gdesc[UR20], R104, gsb0 ;  /* 0x00200000146879f0 */ /* 0x000fe20008000868 */
[----:B------:R-:W-:Y:S01]  /*1ef0*/  UMOV UR20, UR4 ;  /* 0x0000000400147c82 */ /* 0x000fe20008000000 */
[----:B------:R-:W-:Y:S01]  /*1f00*/  UMOV UR21, UR5 ;  /* 0x0000000500157c82 */ /* 0x000fe20008000000 */
        /* <DEDUP_REMOVED lines=9> */
[----:B------:R-:W-:Y:S02]  /*1fa0*/  WARPGROUP.DEPBAR.LE gsb0, 0x0 ;  /* 0x00008000000079c5 */ /* 0x000fe40000010000 */
[----:B------:R-:W-:-:S06]  /*1fb0*/  WARPGROUP.ARRIVE ;  /* 0x00000000000079c5 */ /* 0x000fcc0000000000 */
[----:B------:R-:W-:Y:S01]  /*1fc0*/  HGMMA.64x16x16.F32 R120, gdesc[UR16], R120, gsb0 ;  /* 0x00200000107879f0 */ /* 0x000fe20008000878 */
[----:B------:R-:W-:Y:S01]  /*1fd0*/  UMOV UR18, UR22 ;  /* 0x0000001600127c82 */ /* 0x000fe20008000000 */
[----:B------:R-:W-:Y:S01]  /*1fe0*/  UMOV UR19, UR23 ;  /* 0x0000001700137c82 */ /* 0x000fe20008000000 */
[----:B------:R-:W-:Y:S01]  /*1ff0*/  UIADD3 UR22, UR26, 0x184, URZ ;  /* 0x000001841a167890 */ /* 0x000fe2000fffe03f */
[----:B------:R-:W-:Y:S01]  /*2000*/  UMOV UR23, 0x40000040 ;  /* 0x4000004000177882 */ /* 0x000fe20000000000 */
[----:B------:R-:W-:Y:S02]  /*2010*/  WARPGROUP.DEPBAR.LE gsb0, 0x0 ;  /* 0x00008000000079c5 */ /* 0x000fe40000010000 */
[----:B------:R-:W-:-:S06]  /*2020*/  WARPGROUP.ARRIVE ;  /* 0x00000000000079c5 */ /* 0x000fcc0000000000 */
[----:B------:R-:W-:Y:S01]  /*2030*/  HGMMA.64x16x16.F32 R96, gdesc[UR16], R96, gsb0 ;  /* 0x00200000106079f0 */ /* 0x000fe20008000860 */
[----:B------:R-:W-:Y:S01]  /*2040*/  UMOV UR18, UR6 ;  /* 0x0000000600127c82 */ /* 0x000fe20008000000 */
[----:B------:R-:W-:Y:S01]  /*2050*/  UMOV UR19, UR7 ;  /* 0x0000000700137c82 */ /* 0x000fe20008000000 */
[----:B------:R-:W-:Y:S01]  /*2060*/  UMOV UR7, 0x40000040 ;  /* 0x4000004000077882 */ /* 0x000fe20000000000 */
[----:B------:R-:W-:Y:S02]  /*2070*/  WARPGROUP.DEPBAR.LE gsb0, 0x0 ;  /* 0x00008000000079c5 */ /* 0x000fe40000010000 */
[----:B------:R-:W-:-:S06]  /*2080*/  WARPGROUP.ARRIVE ;  /* 0x00000000000079c5 */ /* 0x000fcc0000000000 */
[----:B------:R-:W-:Y:S01]  /*2090*/  HGMMA.64x16x16.F32 R72, gdesc[UR12], R72, gsb0 ;  /* 0x002000000c4879f0 */ /* 0x000fe20008000848 */
[----:B------:R-:W-:Y:S01]  /*20a0*/  UIADD3 UR14, UR26, 0x4, URZ ;  /* 0x000000041a0e7890 */ /* 0x000fe2000fffe03f */
[----:B------:R-:W-:Y:S01]  /*20b0*/  UMOV UR12, UR4 ;  /* 0x00000004000c7c82 */ /* 0x000fe20008000000 */
[----:B------:R-:W-:Y:S01]  /*20c0*/  UMOV UR13, UR5 ;  /* 0x00000005000d7c82 */ /* 0x000fe20008000000 */
[----:B------:R-:W-:-:S04]  /*20d0*/  UMOV UR15, 0x40000040 ;  /* 0x40000040000f7882 */ /* 0x000fc80000000000 */
[----:B------:R-:W-:Y:S01]  /*20e0*/  UMOV UR6, UR14 ;  /* 0x0000000e00067c82 */ /* 0x000fe20008000000 */
        /* <DEDUP_REMOVED lines=11> */
[----:B------:R-:W-:Y:S02]  /*21a0*/  UIADD3 UR16, UR26, 0x104, URZ ;  /* 0x000001041a107890 */ /* 0x000fe4000fffe03f */
[----:B------:R-:W-:Y:S01]  /*21b0*/  UIADD3 UR18, UR26, 0x204, URZ ;  /* 0x000002041a127890 */ /* 0x000fe2000fffe03f */
[----:B------:R-:W-:Y:S01]  /*21c0*/  UMOV UR17, UR5 ;  /* 0x0000000500117c82 */ /* 0x000fe20008000000 */
[----:B------:R-:W-:-:S03]  /*21d0*/  UMOV UR19, 0x40000040 ;  /* 0x4000004000137882 */ /* 0x000fc60000000000 */
[----:B------:R-:W-:Y:S01]  /*21e0*/  UMOV UR10, UR16 ;  /* 0x00000010000a7c82 */ /* 0x000fe20008000000 */
[----:B------:R-:W-:Y:S01]  /*21f0*/  UMOV UR16, UR4 ;  /* 0x0000000400107c82 */ /* 0x000fe20008000000 */
        /* <DEDUP_REMOVED lines=34> */
[----:B------:R-:W-:Y:S02]  /*2420*/  WARPGROUP.DEPBAR.LE gsb0, 0x0 ;  /* 0x00008000000079c5 */ /* 0x000fe40000010000 */
[----:B------:R-:W-:-:S06]  /*2430*/  WARPGROUP.ARRIVE ;  /* 0x00000000000079c5 */ /* 0x000fcc0000000000 */
[----:B------:R-:W-:Y:S01]  /*2440*/  HGMMA.64x16x16.F32 R80, gdesc[UR8], R80, gsb0 ;  /* 0x00200000085079f0 */ /* 0x000fe20008000850 */
        /* <DEDUP_REMOVED lines=37> */
[----:B------:R-:W-:Y:S01]  /*26a0*/  UMOV UR10, UR14 ;  /* 0x0000000e000a7c82 */ /* 0x000fe20008000000 */
        /* <DEDUP_REMOVED lines=21> */
[----:B------:R-:W-:Y:S01]  /*2800*/  HGMMA.64x16x16.F32 R112, gdesc[UR8], R112, gsb0 ;  /* 0x00200000087079f0 */ /* 0x000fe20008000870 */
[----:B------:R-:W-:Y:S02]  /*2810*/  UIADD3 UR8, UR24, 0x406, URZ ;  /* 0x0000040618087890 */ /* 0x000fe4000fffe03f */
[----:B------:R-:W-:Y:S01]  /*2820*/  UIADD3 UR24, UR24, 0x806, URZ ;  /* 0x0000080618187890 */ /* 0x000fe2000fffe03f */
        /* <DEDUP_REMOVED lines=21> */
[----:B------:R-:W-:Y:S03]  /*2980*/  HGMMA.64x16x16.F32 R32, gdesc[UR20], R32, gsb0 ;  /* 0x00200000142079f0 */ /* 0x000fe60008000820 */
        /* <DEDUP_REMOVED lines=38> */
[----:B------:R-:W-:Y:S05]  /*2bf0*/  @!P1 BRA `(.L_x_22) ;  /* 0x00000018002c9947 */ /* 0x000fea0003800000 */
[----:B------:R-:W-:Y:S01]  /*2c00*/  UIADD3 UR30, UR37, 0x1, URZ ;  /* 0x00000001251e7890 */ /* 0x000fe2000fffe03f */
[----:B------:R-:W-:Y:S02]  /*2c10*/  IMAD.MOV.U32 R3, RZ, RZ, R0 ;  /* 0x000000ffff037224 */ /* 0x000fe400078e0000 */
[----:B01----:R-:W-:Y:S01]  /*2c20*/  IMAD.U32 R4, RZ, RZ, UR37 ;  /* 0x00000025ff047e24 */ /* 0x003fe2000f8e00ff */
[----:B------:R-:W-:-:S04]  /*2c30*/  UISETP.NE.AND UP0, UPT, UR30, 0x3, UPT ;  /* 0x000000031e00788c */ /* 0x000fc8000bf05270 */
[----:B------:R-:W-:Y:S02]  /*2c40*/  USEL UR4, URZ, 0x1, UP0 ;  /* 0x000000013f047887 */ /* 0x000fe40008000000 */
[----:B------:R-:W-:Y:S02]  /*2c50*/  USEL UR30, UR30, URZ, UP0 ;  /* 0x0000003f1e1e7287 */ /* 0x000fe40008000000 */
[----:B------:R-:W-:-:S06]  /*2c60*/  ULOP3.LUT UR4, UR36, UR4, URZ, 0x3c, !UPT ;  /* 0x0000000424047292 */ /* 0x000fcc000f8e3c3f */
[----:B------:R-:W-:-:S07]  /*2c70*/  IMAD.U32 R7, RZ, RZ, UR4 ;  /* 0x00000004ff077e24 */ /* 0x000fce000f8e00ff */
.L_x_29:
[----:B------:R-:W-:Y:S05]  /*2c80*/  @!P0 BRA `(.L_x_23) ;  /* 0x0000000000048947 */ /* 0x000fea0003800000 */
[----:B------:R-:W-:Y:S01]  /*2c90*/  BPT.TRAP 0x1 ;  /* 0x000000040000795c */ /* 0x000fe20000300000 */
.L_x_23:
[----:B------:R-:W-:Y:S01]  /*2ca0*/  ULEA UR4, UR30, UR39, 0x3 ;  /* 0x000000271e047291 */ /* 0x000fe2000f8e183f */
[----:B------:R-:W-:-:S08]  /*2cb0*/  SHF.L.U32 R5, R7, 0x1f, RZ ;  /* 0x0000001f07057819 */ /* 0x000fd000000006ff */
[----:B------:R0:W1:Y:S01]  /*2cc0*/  SYNCS.PHASECHK.TRANS64.TRYWAIT P1, [UR4], R5 ;  /* 0x00000005ff0075a7 */ /* 0x0000620008020144 */
[----:B------:R-:W-:Y:S05]  /*2cd0*/  @!P0 BRA `(.L_x_24) ;  /* 0x0000000000048947 */ /* 0x000fea0003800000 */
[----:B------:R-:W-:Y:S01]  /*2ce0*/  BPT.TRAP 0x1 ;  /* 0x000000040000795c */ /* 0x000fe20000300000 */
.L_x_24:
[----:B-1----:R-:W-:Y:S05]  /*2cf0*/  @P1 BRA `(.L_x_25) ;  /* 0x0000000000081947 */ /* 0x002fea0003800000 */
[----:B------:R-:W1:Y:S02]  /*2d00*/  SYNCS.PHASECHK.TRANS64.TRYWAIT P1, [UR4], R5 ;  /* 0x00000005ff0075a7 */ /* 0x000e640008020144 */
[----:B-1----:R-:W-:Y:S05]  /*2d10*/  @!P1 BRA `(.L_x_26) ;  /* 0x000000b000f09947 */ /* 0x002fea0003800000 */
.L_x_25:
[----:B------:R-:W-:Y:S01]  /*2d20*/  UIMAD UR24, UR30, 0xc00, UR28 ;  /* 0x00000c001e1878a4 */ /* 0x000fe2000f8e021c */
[----:B------:R-:W-:Y:S01]  /*2d30*/  WARPGROUP.ARRIVE ;  /* 0x00000000000079c5 */ /* 0x000fe20000000000 */
[----:B------:R-:W-:Y:S01]  /*2d40*/  UIMAD UR26, UR30, 0x280, UR29 ;  /* 0x000002801e1a78a4 */ /* 0x000fe2000f8e021d */
[----:B------:R-:W-:Y:S01]  /*2d50*/  UMOV UR25, 0x40000040 ;  /* 0x4000004000197882 */ /* 0x000fe20000000000 */
[----:B------:R-:W-:Y:S02]  /*2d60*/  UMOV UR27, 0x40000040 ;  /* 0x40000040001b7882 */ /* 0x000fe40000000000 */
[----:B------:R-:W-:Y:S01]  /*2d70*/  UIADD3 UR10, UR26, 0x80, URZ ;  /* 0x000000801a0a7890 */ /* 0x000fe2000fffe03f */
[----:B------:R-:W-:Y:S01]  /*2d80*/  UMOV UR8, UR24 ;  /* 0x0000001800087c82 */ /* 0x000fe20008000000 */
[----:B------:R-:W-:Y:S01]  /*2d90*/  UMOV UR9, UR25 ;  /* 0x0000001900097c82 */ /* 0x000fe20008000000 */
[----:B------:R-:W-:Y:S02]  /*2da0*/  UMOV UR11, 0x40000040 ;  /* 0x40000040000b7882 */ /* 0x000fe40000000000 */
[----:B------:R-:W-:Y:S01]  /*2db0*/  HGMMA.64x16x16.F32 R136, gdesc[UR24], R136, gsb0 ;  /* 0x00200000188879f0 */ /* 0x000fe20008000888 */
        /* <DEDUP_REMOVED lines=12> */
[----:B------:R-:W-:-:S03]  /*2e80*/  UIADD3 UR4, UR24, 0x400, URZ ;  /* 0x0000040018047890 */ /* 0x000fc6000fffe03f */
[----:B------:R-:W-:Y:S01]  /*2e90*/  UMOV UR6, UR22 ;  /* 0x0000001600067c82 */ /* 0x000fe20008000000 */
[----:B------:R-:W-:Y:S01]  /*2ea0*/  UMOV UR7, UR23 ;  /* 0x0000001700077c82 */ /* 0x000fe20008000000 */
[----:B------:R-:W-:Y:S01]  /*2eb0*/  UMOV UR5, 0x40000040 ;  /* 0x4000004000057882 */ /* 0x000fe20000000000 */
        /* <DEDUP_REMOVED lines=13> */
[----:B------:R-:W-:Y:S01]  /*2f90*/  UIADD3 UR20, UR24, 0x2, URZ ;  /* 0x0000000218147890 */ /* 0x000fe2000fffe03f */
[----:B------:R-:W-:Y:S01]  /*2fa0*/  UMOV UR21, 0x40000040 ;  /* 0x4000004000157882 */ /* 0x000fe20000000000 */
        /* <DEDUP_REMOVED lines=124> */
[----:B------:R-:W-:Y:S01]  /*3770*/  UIADD3 UR22, UR26, 0x4, URZ ;  /* 0x000000041a167890 */ /* 0x000fe2000fffe03f */
[----:B------:R-:W-:Y:S01]  /*3780*/  UMOV UR21, 0x40000040 ;  /* 0x4000004000157882 */ /* 0x000fe20000000000 */
        /* <DEDUP_REMOVED lines=8> */
[----:B------:R-:W-:Y:S02]  /*3810*/  UMOV UR20, UR16 ;  /* 0x0000001000147c82 */ /* 0x000fe40008000000 */
        /* <DEDUP_REMOVED lines=79> */
[----:B------:R-:W-:Y:S02]  /*3d10*/  WARPGROUP.DEPBAR.LE gsb0, 0x0 ;  /* 0x00008000000079c5 */ /* 0x000fe40000010000 */
[----:B------:R-:W-:-:S06]  /*3d20*/  WARPGROUP.ARRIVE ;  /* 0x00000000000079c5 */ /* 0x000fcc0000000000 */
[----:B------:R-:W-:Y:S01]  /*3d30*/  HGMMA.64x16x16.F32 R96, gdesc[UR16], R96, gsb0 ;  /* 0x00200000106079f0 */ /* 0x000fe20008000860 */
[----:B------:R-:W-:Y:S02]  /*3d40*/  UIADD3 UR16, UR24, 0x6, URZ ;  /* 0x0000000618107890 */ /* 0x000fe4000fffe03f */
[----:B------:R-:W-:Y:S01]  /*3d50*/  UIADD3 UR18, UR26, 0x106, URZ ;  /* 0x000001061a127890 */ /* 0x000fe2000fffe03f */
[----:B------:R-:W-:Y:S01]  /*3d60*/  UMOV UR19, 0x40000040 ;  /* 0x4000004000137882 */ /* 0x000fe20000000000 */
[----:B------:R-:W-:Y:S02]  /*3d70*/  WARPGROUP.DEPBAR.LE gsb0, 0x0 ;  /* 0x00008000000079c5 */ /* 0x000fe40000010000 */
[----:B------:R-:W-:-:S06]  /*3d80*/  WARPGROUP.ARRIVE ;  /* 0x00000000000079c5 */ /* 0x000fcc0000000000 */
[----:B------:R-:W-:Y:S01]  /*3d90*/  HGMMA.64x16x16.F32 R72, gdesc[UR12], R72, gsb0 ;  /* 0x002000000c4879f0 */ /* 0x000fe20008000848 */
[----:B------:R-:W-:Y:S02]  /*3da0*/  UIADD3 UR12, UR26, 0x6, URZ ;  /* 0x000000061a0c7890 */ /* 0x000fe4000fffe03f */
[----:B------:R-:W-:Y:S02]  /*3db0*/  UIADD3 UR13, UR26, 0x86, URZ ;  /* 0x000000861a0d7890 */ /* 0x000fe4000fffe03f */
[----:B------:R-:W-:Y:S01]  /*3dc0*/  UIADD3 UR14, UR26, 0x186, URZ ;  /* 0x000001861a0e7890 */ /* 0x000fe2000fffe03f */
[----:B------:R-:W-:Y:S01]  /*3dd0*/  UMOV UR15, 0x40000040 ;  /* 0x40000040000f7882 */ /* 0x000fe20000000000 */
[----:B------:R-:W-:Y:S02]  /*3de0*/  WARPGROUP.DEPBAR.LE gsb0, 0x0 ;  /* 0x00008000000079c5 */ /* 0x000fe40000010000 */
[----:B------:R-:W-:-:S06]  /*3df0*/  WARPGROUP.ARRIVE ;  /* 0x00000000000079c5 */ /* 0x000fcc0000000000 */
[----:B------:R-:W-:Y:S01]  /*3e00*/  HGMMA.64x16x16.F32 R48, gdesc[UR8], R48, gsb0 ;  /* 0x00200000083079f0 */ /* 0x000fe20008000830 */
[----:B------:R-:W-:Y:S01]  /*3e10*/  UMOV UR8, UR16 ;  /* 0x0000001000087c82 */ /* 0x000fe20008000000 */
[----:B------:R-:W-:Y:S01]  /*3e20*/  UMOV UR9, 0x40000040 ;  /* 0x4000004000097882 */ /* 0x000fe20000000000 */
[----:B------:R-:W-:Y:S01]  /*3e30*/  UMOV UR10, UR12 ;  /* 0x0000000c000a7c82 */ /* 0x000fe20008000000 */
[----:B------:R-:W-:Y:S01]  /*3e40*/  UMOV UR11, 0x40000040 ;  /* 0x40000040000b7882 */ /* 0x000fe20000000000 */
        /* <DEDUP_REMOVED lines=10> */
[----:B------:R-:W-:Y:S01]  /*3ef0*/  UMOV UR6, UR13 ;  /* 0x0000000d00067c82 */ /* 0x000fe20008000000 */
[----:B------:R-:W-:Y:S01]  /*3f00*/  UMOV UR7, 0x40000040 ;  /* 0x4000004000077882 */ /* 0x000fe20000000000 */
        /* <DEDUP_REMOVED lines=70> */
[----:B------:R-:W-:Y:S01]  /*4370*/  BPT.TRAP 0x1 ;  /* 0x000000040000795c */ /* 0x000fe20000300000 */
.L_x_27:
[----:B------:R-:W-:-:S13]  /*4380*/  ISETP.NE.AND P1, PT, R22, RZ, PT ;  /* 0x000000ff1600720c */ /* 0x000fda0003f25270 */
[----:B01----:R-:W-:-:S05]  /*4390*/  @P1 LEA R5, R4, UR39, 0x3 ;  /* 0x0000002704051c11 */ /* 0x003fca000f8e18ff */
[----:B------:R-:W-:-:S05]  /*43a0*/  @P1 VIADD R5, R5, 0x18 ;  /* 0x0000001805051836 */ /* 0x000fca0000000000 */
[----:B------:R-:W-:-:S04]  /*43b0*/  @P1 PRMT R5, R144, 0x654, R5 ;  /* 0x0000065490051816 */ /* 0x000fc80000000005 */
[----:B------:R0:W-:Y:S01]  /*43c0*/  @P1 SYNCS.ARRIVE.TRANS64.RED.A1T0 RZ, [R5+URZ], RZ ;  /* 0x000000ff05ff19a7 */ /* 0x0001e2000810043f */
[----:B------:R-:W-:-:S13]  /*43d0*/  ISETP.GT.U32.AND P1, PT, R19, 0x1, PT ;  /* 0x000000011300780c */ /* 0x000fda0003f24070 */
[----:B0-----:R-:W-:Y:S05]  /*43e0*/  @P1 BRA `(.L_x_28) ;  /* 0x0000000000041947 */ /* 0x001fea0003800000 */
[----:B------:R-:W-:Y:S01]  /*43f0*/  BPT.TRAP 0x1 ;  /* 0x000000040000795c */ /* 0x000fe20000300000 */
.L_x_28:
[----:B------:R-:W-:Y:S01]  /*4400*/  UIADD3 UR30, UR30, 0x1, URZ ;  /* 0x000000011e1e7890 */ /* 0x000fe2000fffe03f */
[C---:B------:R-:W-:Y:S01]  /*4410*/  ISETP.GT.AND P2, PT, R3.reuse, 0x1, PT ;  /* 0x000000010300780c */ /* 0x040fe20003f44270 */
[----:B------:R-:W-:Y:S01]  /*4420*/  VIADD R4, R4, 0x1 ;  /* 0x0000000104047836 */ /* 0x000fe20000000000 */
[----:B------:R-:W-:Y:S01]  /*4430*/  IADD3 R3, R3, -0x1, RZ ;  /* 0xffffffff03037810 */ /* 0x000fe20007ffe0ff */
[----:B------:R-:W-:-:S03]  /*4440*/  UISETP.NE.AND UP0, UPT, UR30, 0x3, UPT ;  /* 0x000000031e00788c */ /* 0x000fc6000bf05270 */
[C---:B------:R-:W-:Y:S01]  /*4450*/  ISETP.NE.AND P1, PT, R4.reuse, 0x3, PT ;  /* 0x000000030400780c */ /* 0x040fe20003f25270 */
[----:B------:R-:W-:Y:S02]  /*4460*/  USEL UR4, URZ, 0x1, UP0 ;  /* 0x000000013f047887 */ /* 0x000fe40008000000 */
[----:B------:R-:W-:Y:S01]  /*4470*/  USEL UR30, UR30, URZ, UP0 ;  /* 0x0000003f1e1e7287 */ /* 0x000fe20008000000 */
[----:B------:R-:W-:-:S03]  /*4480*/  SEL R4, R4, RZ, P1 ;  /* 0x000000ff04047207 */ /* 0x000fc60000800000 */
[----:B------:R-:W-:Y:S01]  /*4490*/  LOP3.LUT R7, R7, UR4, RZ, 0x3c, !PT ;  /* 0x0000000407077c12 */ /* 0x000fe2000f8e3cff */
[----:B------:R-:W-:Y:S07]  /*44a0*/  @P2 BRA `(.L_x_29) ;  /* 0xffffffe400f42947 */ /* 0x000fee000383ffff */
.L_x_22:
[----:B------:R-:W2:Y:S02]  /*44b0*/  LDC R3, c[0x0][0x28c] ;  /* 0x0000a300ff037b82 */ /* 0x000ea40000000800 */
[----:B--2---:R-:W-:-:S13]  /*44c0*/  ISETP.GE.AND P1, PT, R3, 0x1, PT ;  /* 0x000000010300780c */ /* 0x004fda0003f26270 */
[----:B------:R-:W-:Y:S05]  /*44d0*/  @!P1 BRA `(.L_x_30) ;  /* 0x0000000000389947 */ /* 0x000fea0003800000 */
[----:B------:R-:W-:Y:S05]  /*44e0*/  @!P0 BRA `(.L_x_31) ;  /* 0x0000000000048947 */ /* 0x000fea0003800000 */
[----:B------:R-:W-:Y:S01]  /*44f0*/  BPT.TRAP 0x1 ;  /* 0x000000040000795c */ /* 0x000fe20000300000 */
.L_x_31:
[----:B------:R-:W-:-:S13]  /*4500*/  ISETP.NE.AND P0, PT, R22, RZ, PT ;  /* 0x000000ff1600720c */ /* 0x000fda0003f05270 */
[----:B------:R-:W-:-:S04]  /*4510*/  @P0 VIADD R0, R0, UR37 ;  /* 0x0000002500000c36 */ /* 0x000fc80008000000 */
[----:B01----:R-:W-:-:S05]  /*4520*/  @P0 IMAD.WIDE.U32 R4, R0, -0x55555555, RZ ;  /* 0xaaaaaaab00040825 */ /* 0x003fca00078e00ff */
[----:B------:R-:W-:-:S05]  /*4530*/  @P0 SHF.R.U32.HI R5, RZ, 0x1, R5 ;  /* 0x00000001ff050819 */ /* 0x000fca0000011605 */
[----:B------:R-:W-:-:S05]  /*4540*/  @P0 IMAD R0, R5, -0x3, R0 ;  /* 0xfffffffd05000824 */ /* 0x000fca00078e0200 */
[----:B------:R-:W-:-:S05]  /*4550*/  @P0 LEA R0, R0, UR39, 0x3 ;  /* 0x0000002700000c11 */ /* 0x000fca000f8e18ff */
[----:B------:R-:W-:-:S05]  /*4560*/  @P0 VIADD R3, R0, 0x18 ;  /* 0x0000001800030836 */ /* 0x000fca0000000000 */
[----:B------:R-:W-:-:S04]  /*4570*/  @P0 PRMT R3, R144, 0x654, R3 ;  /* 0x0000065490030816 */ /* 0x000fc80000000003 */
[----:B------:R2:W-:Y:S01]  /*4580*/  @P0 SYNCS.ARRIVE.TRANS64.RED.A1T0 RZ, [R3+URZ], RZ ;  /* 0x000000ff03ff09a7 */ /* 0x0005e2000810043f */
[----:B------:R-:W-:-:S13]  /*4590*/  ISETP.GT.U32.AND P0, PT, R19, 0x1, PT ;  /* 0x000000011300780c */ /* 0x000fda0003f04070 */
[----:B--2---:R-:W-:Y:S05]  /*45a0*/  @P0 BRA `(.L_x_30) ;  /* 0x0000000000040947 */ /* 0x004fea0003800000 */
[----:B------:R-:W-:Y:S01]  /*45b0*/  BPT.TRAP 0x1 ;  /* 0x000000040000795c */ /* 0x000fe20000300000 */
.L_x_30:
[----:B------:R-:W2:Y:S01]  /*45c0*/  LDC R6, c[0x0][0x288] ;  /* 0x0000a200ff067b82 */ /* 0x000ea20000000800 */
[--C-:B------:R-:W-:Y:S01]  /*45d0*/  SHF.R.U32.HI R0, RZ, 0x2, R18.reuse ;  /* 0x00000002ff007819 */ /* 0x100fe20000011612 */
[----:B------:R-:W-:Y:S01]  /*45e0*/  IMAD R9, R148, 0x50, RZ ;  /* 0x0000005094097824 */ /* 0x000fe200078e02ff */
[----:B01----:R-:W-:Y:S01]  /*45f0*/  SHF.R.U32.HI R5, RZ, 0x7, R18 ;  /* 0x00000007ff057819 */ /* 0x003fe20000011612 */
[----:B------:R-:W-:Y:S01]  /*4600*/  UIADD3 UR37, UR38, UR37, URZ ;  /* 0x0000002526257290 */ /* 0x000fe2000fffe03f */
[----:B------:R-:W-:Y:S01]  /*4610*/  LOP3.LUT R3, R0, 0x7, RZ, 0xc0, !PT ;  /* 0x0000000700037812 */ /* 0x000fe200078ec0ff */
[C---:B------:R-:W-:Y:S01]  /*4620*/  IMAD.SHL.U32 R14, R18.reuse, 0x2, RZ ;  /* 0x00000002120e7824 */ /* 0x040fe200078e00ff */
[----:B------:R-:W-:Y:S01]  /*4630*/  LOP3.LUT R0, R5, 0x1, RZ, 0xc0, !PT ;  /* 0x0000000105007812 */ /* 0x000fe200078ec0ff */
[----:B------:R-:W-:Y:S01]  /*4640*/  UISETP.GT.U32.AND UP0, UPT, UR37, 0x2, UPT ;  /* 0x000000022500788c */ /* 0x000fe2000bf04070 */
[----:B------:R-:W-:Y:S01]  /*4650*/  LOP3.LUT R4, R18, 0x60, RZ, 0xc0, !PT ;  /* 0x0000006012047812 */ /* 0x000fe200078ec0ff */
[----:B------:R-:W-:Y:S01]  /*4660*/  ULDC UR7, c[0x0][0x284] ;  /* 0x0000a10000077ab9 */ /* 0x000fe20000000800 */
[----:B------:R-:W-:Y:S01]  /*4670*/  UISETP.GE.U32.AND UP1, UPT, UR38, 0x3, UPT ;  /* 0x000000032600788c */ /* 0x000fe2000bf26070 */
[----:B------:R-:W-:Y:S01]  /*4680*/  IMAD.SHL.U32 R10, R0, 0x40, RZ ;  /* 0x00000040000a7824 */ /* 0x000fe200078e00ff */
[----:B------:R-:W-:Y:S01]  /*4690*/  SHF.R.U32.HI R8, RZ, 0x1, R4 ;  /* 0x00000001ff087819 */ /* 0x000fe20000011604 */
[----:B------:R-:W-:Y:S01]  /*46a0*/  UISETP.LT.U32.AND UP0, UPT, UR38, 0x3, UP0 ;  /* 0x000000032600788c */ /* 0x000fe20008701070 */
[----:B------:R-:W-:Y:S01]  /*46b0*/  LOP3.LUT R4, R18, 0x3, RZ, 0xc0, !PT ;  /* 0x0000000312047812 */ /* 0x000fe200078ec0ff */
[----:B------:R-:W-:Y:S01]  /*46c0*/  ULDC.64 UR8, c[0x0][0x5d0] ;  /* 0x0001740000087ab9 */ /* 0x000fe20000000a00 */
[--C-:B------:R-:W-:Y:S01]  /*46d0*/  IADD3 R5, RZ, -R8, -R3.reuse ;  /* 0x80000008ff057210 */ /* 0x100fe20007ffe803 */
[----:B------:R-:W-:Y:S01]  /*46e0*/  UIMAD.WIDE.U32 UR4, UR37, -0x55555555, URZ ;  /* 0xaaaaaaab250478a5 */ /* 0x000fe2000f8e003f */
[----:B------:R-:W-:Y:S01]  /*46f0*/  LOP3.LUT R159, R10, 0x40, R3, 0xe2, !PT ;  /* 0x000000400a9f7812 */ /* 0x000fe200078ee203 */
[----:B------:R-:W-:Y:S01]  /*4700*/  IMAD R3, R147, 0x180, RZ ;  /* 0x0000018093037824 */ /* 0x000fe200078e02ff */
[----:B------:R-:W-:Y:S01]  /*4710*/  SHF.R.S32.HI R21, RZ, 0x1f, R23 ;  /* 0x0000001fff157819 */ /* 0x000fe20000011417 */
[----:B------:R-:W-:Y:S01]  /*4720*/  USEL UR6, URZ, 0x1, !UP0 ;  /* 0x000000013f067887 */ /* 0x000fe2000c000000 */
[C---:B------:R-:W-:Y:S01]  /*4730*/  LOP3.LUT R14, R9.reuse, 0x6, R14, 0xf8, !PT ;  /* 0x00000006090e7812 */ /* 0x040fe200078ef80e */
[----:B--2---:R-:W-:Y:S01]  /*4740*/  IMAD R10, R4, -0x2, R6 ;  /* 0xfffffffe040a7824 */ /* 0x004fe200078e0206 */
[----:B------:R-:W-:Y:S01]  /*4750*/  ISETP.GE.AND P0, PT, R9, R6, PT ;  /* 0x000000060900720c */ /* 0x000fe20003f06270 */
[----:B------:R-:W-:Y:S01]  /*4760*/  IMAD R4, R21, UR8, RZ ;  /* 0x0000000815047c24 */ /* 0x000fe2000f8e02ff */
[----:B------:R-:W-:Y:S01]  /*4770*/  SHF.R.S32.HI R15, RZ, 0x1f, R14 ;  /* 0x0000001fff0f7819 */ /* 0x000fe2000001140e */
[----:B------:R-:W-:Y:S01]  /*4780*/  IMAD R0, R0, -0x40, R5 ;  /* 0xffffffc000007824 */ /* 0x000fe200078e0205 */
[----:B------:R-:W-:Y:S01]  /*4790*/  ISETP.GE.OR P0, PT, R3, UR7, P0 ;  /* 0x0000000703007c0c */ /* 0x000fe20008706670 */
[----:B------:R-:W-:Y:S01]  /*47a0*/  USHF.R.U32.HI UR4, URZ, 0x1, UR5 ;  /* 0x000000013f047899 */ /* 0x000fe20008011605 */
[----:B------:R-:W-:Y:S01]  /*47b0*/  IMAD.WIDE R6, R147, 0x180, RZ ;  /* 0x0000018093067825 */ /* 0x000fe200078e02ff */
[----:B------:R-:W-:Y:S01]  /*47c0*/  ULOP3.LUT UR36, UR36, UR6, URZ, 0x3c, !UPT ;  /* 0x0000000624247292 */ /* 0x000fe2000f8e3c3f */
[----:B------:R-:W-:Y:S01]  /*47d0*/  IADD3 R147, -R3, UR7, R0 ;  /* 0x0000000703937c10 */ /* 0x000fe2000fffe100 */
[----:B------:R-:W-:Y:S01]  /*47e0*/  UIMAD UR37, UR4, -0x3, UR37 ;  /* 0xfffffffd042578a4 */ /* 0x000fe2000f8e0225 */
[C---:B------:R-:W-:Y:S01]  /*47f0*/  IMAD R11, R23.reuse, UR9, R4 ;  /* 0x00000009170b7c24 */ /* 0x040fe2000f8e0204 */
[----:B------:R-:W-:Y:S01]  /*4800*/  @UP1 ULOP3.LUT UR36, UR36, 0x1, UR4, 0x78, !UPT ;  /* 0x0000000124241892 */ /* 0x000fe2000f8e7804 */
[----:B------:R-:W-:Y:S01]  /*4810*/  IMAD.WIDE.U32 R4, R23, UR8, R14 ;  /* 0x0000000817047c25 */ /* 0x000fe2000f8e000e */
[----:B------:R-:W-:-:S03]  /*4820*/  LOP3.LUT R159, R6, R159, R8, 0xfe, !PT ;  /* 0x0000009f069f7212 */ /* 0x000fc600078efe08 */
[----:B------:R-:W-:Y:S02]  /*4830*/  IMAD.IADD R5, R5, 0x1, R11 ;  /* 0x0000000105057824 */ /* 0x000fe400078e020b */
[----:B------:R-:W-:Y:S02]  /*4840*/  IMAD.IADD R3, R10, 0x1, -R9 ;  /* 0x000000010a037824 */ /* 0x000fe400078e0a09 */
[----:B------:R-:W-:Y:S01]  /*4850*/  IMAD.MOV.U32 R0, RZ, RZ, -0x1 ;  /* 0xffffffffff007424 */ /* 0x000fe200078e00ff */
[----:B------:R-:W-:Y:S06]  /*4860*/  @P0 BRA `(.L_x_32) ;  /* 0x0000007c001c0947 */ /* 0x000fec0003800000 */
[----:B------:R-:W0:Y:S01]  /*4870*/  LDC.64 R12, c[0x0][0x5c8] ;  /* 0x00017200ff0c7b82 */ /* 0x000e220000000a00 */
[----:B-----5:R-:W-:Y:S01]  /*4880*/  FSETP.NEU.AND P1, PT, R145, RZ, PT ;  /* 0x000000ff9100720b */ /* 0x020fe20003f2d000 */
[----:B------:R-:W-:Y:S01]  /*4890*/  BSSY B0, `(.L_x_32) ;  /* 0x00007c4000007945 */ /* 0x000fe20003800000 */
[----:B------:R-:W-:-:S04]  /*48a0*/  ISETP.GT.AND P4, PT, R147, RZ, PT ;  /* 0x000000ff9300720c */ /* 0x000fc80003f84270 */
[----:B------:R-:W-:Y:S01]  /*48b0*/  ISETP.GT.AND P0, PT, R3, RZ, P4 ;  /* 0x000000ff0300720c */ /* 0x000fe20002704270 */
[-C--:B0-----:R-:W-:Y:S02]  /*48c0*/  IMAD R8, R7, R12.reuse, RZ ;  /* 0x0000000c07087224 */ /* 0x081fe400078e02ff */
[----:B------:R-:W-:-:S04]  /*48d0*/  IMAD.WIDE.U32 R148, R159, R12, R4 ;  /* 0x0000000c9f947225 */ /* 0x000fc800078e0004 */
[----:B------:R-:W-:-:S04]  /*48e0*/  IMAD R5, R159, R13, R8 ;  /* 0x0000000d9f057224 */ /* 0x000fc800078e0208 */
[----:B------:R-:W-:Y:S01]  /*48f0*/  IMAD.IADD R163, R149, 0x1, R5 ;  /* 0x0000000195a37824 */ /* 0x000fe200078e0205 */
[----:B------:R-:W-:Y:S06]  /*4900*/  @!P1 BRA `(.L_x_33) ;  /* 0x0000005800649947 */ /* 0x000fec0003800000 */
[----:B------:R-:W0:Y:S01]  /*4910*/  LDC.64 R152, c[0x0][0x5b8] ;  /* 0x00016e00ff987b82 */ /* 0x000e220000000a00 */
[----:B------:R-:W-:-:S07]  /*4920*/  ULDC.64 UR4, c[0x0][0x5c0] ;  /* 0x0001700000047ab9 */ /* 0x000fce0000000a00 */
[----:B------:R-:W1:Y:S08]  /*4930*/  LDC.64 R150, c[0x0][0x5b0] ;  /* 0x00016c00ff967b82 */ /* 0x000e700000000a00 */
[----:B------:R-:W2:Y:S01]  /*4940*/  LDC.64 R10, c[0x0][0x5a8] ;  /* 0x00016a00ff0a7b82 */ /* 0x000ea20000000a00 */
[-C--:B0-----:R-:W-:Y:S02]  /*4950*/  IMAD R4, R21, R152.reuse, RZ ;  /* 0x0000009815047224 */ /* 0x081fe400078e02ff */
[----:B------:R-:W-:-:S04]  /*4960*/  IMAD.WIDE.U32 R154, R23, R152, R14 ;  /* 0x00000098179a7225 */ /* 0x000fc800078e000e */
[----:B------:R-:W-:Y:S02]  /*4970*/  IMAD R153, R23, R153, R4 ;  /* 0x0000009917997224 */ /* 0x000fe400078e0204 */
[-C--:B-1----:R-:W-:Y:S02]  /*4980*/  IMAD R6, R7, R150.reuse, RZ ;  /* 0x0000009607067224 */ /* 0x082fe400078e02ff */
[----:B------:R-:W-:Y:S02]  /*4990*/  IMAD.IADD R157, R155, 0x1, R153 ;  /* 0x000000019b9d7824 */ /* 0x000fe400078e0299 */
[----:B------:R-:W-:Y:S02]  /*49a0*/  IMAD.MOV.U32 R156, RZ, RZ, R154 ;  /* 0x000000ffff9c7224 */ /* 0x000fe400078e009a */
[C---:B------:R-:W-:Y:S02]  /*49b0*/  IMAD R161, R159.reuse, R151, R6 ;  /* 0x000000979fa17224 */ /* 0x040fe400078e0206 */
[----:B------:R-:W-:-:S04]  /*49c0*/  IMAD.WIDE.U32 R4, R159, R150, R156 ;  /* 0x000000969f047225 */ /* 0x000fc800078e009c */
[----:B------:R-:W-:Y:S01]  /*49d0*/  IMAD.IADD R5, R5, 0x1, R161 ;  /* 0x0000000105057824 */ /* 0x000fe200078e02a1 */
[----:B--2---:R-:W-:-:S04]  /*49e0*/  LEA R8, P1, R4, R10, 0x1 ;  /* 0x0000000a04087211 */ /* 0x004fc800078208ff */
[----:B------:R-:W-:-:S05]  /*49f0*/  LEA.HI.X R9, R4, R11, R5, 0x1, P1 ;  /* 0x0000000b04097211 */ /* 0x000fca00008f0c05 */
[----:B------:R-:W2:Y:S01]  /*4a00*/  @P0 LDG.E.LTC128B.U16 R158, desc[UR40][R8.64] ;  /* 0x00000028089e0981 */ /* 0x000ea2000c1e1520 */
[----:B------:R-:W-:Y:S01]  /*4a10*/  IMAD.WIDE.U32 R4, R159, R150, R14 ;  /* 0x000000969f047225 */ /* 0x000fe200078e000e */
[----:B------:R-:W-:Y:S01]  /*4a20*/  BSSY B1, `(.L_x_34) ;  /* 0x0000012000017945 */ /* 0x000fe20003800000 */
[----:B------:R-:W-:Y:S02]  /*4a30*/  SHF.L.U64.HI R149, R150, 0x3, R151 ;  /* 0x0000000396957819 */ /* 0x000fe40000010297 */
[----:B------:R-:W-:Y:S02]  /*4a40*/  IMAD.IADD R5, R161, 0x1, R5 ;  /* 0x00000001a1057824 */ /* 0x000fe400078e0205 */
[----:B------:R-:W-:-:S04]  /*4a50*/  IMAD.WIDE.U32 R20, R23, R152, R4 ;  /* 0x0000009817147225 */ /* 0x000fc800078e0004 */
[----:B------:R-:W-:Y:S01]  /*4a60*/  IMAD.IADD R5, R153, 0x1, R21 ;  /* 0x0000000199057824 */ /* 0x000fe200078e0215 */
[----:B------:R-:W-:-:S04]  /*4a70*/  LEA R4, P2, R20, R10, 0x1 ;  /* 0x0000000a14047211 */ /* 0x000fc800078408ff */
[----:B------:R-:W-:Y:S01]  /*4a80*/  LEA.HI.X R5, R20, R11, R5, 0x1, P2 ;  /* 0x0000000b14057211 */ /* 0x000fe200010f0c05 */
[----:B--2---:R-:W-:-:S05]  /*4a90*/  HADD2.F32 R6, -RZ, R158.H0_H0 ;  /* 0x2000009eff067230 */ /* 0x004fca0000004100 */
[----:B------:R-:W-:Y:S01]  /*4aa0*/  FMUL R7, R6, R145 ;  /* 0x0000009106077220 */ /* 0x000fe20000400000 */
[----:B------:R-:W-:-:S03]  /*4ab0*/  LEA R6, P1, R148, UR4, 0x1 ;  /* 0x0000000494067c11 */ /* 0x000fc6000f8208ff */
[----:B------:R-:W-:-:S05]  /*4ac0*/  FFMA R7, R136, R146, R7 ;  /* 0x0000009288077223 */ /* 0x000fca0000000007 */
[----:B------:R-:W-:Y:S02]  /*4ad0*/  F2FP.F16.F32.PACK_AB R9, RZ, R7 ;  /* 0x00000007ff09723e */ /* 0x000fe400000000ff */
[----:B------:R-:W-:Y:S01]  /*4ae0*/  LEA.HI.X R7, R148, UR5, R163, 0x1, P1 ;  /* 0x0000000594077c11 */ /* 0x000fe200088f0ca3 */
[----:B------:R-:W-:Y:S01]  /*4af0*/  IMAD.SHL.U32 R148, R150, 0x8, RZ ;  /* 0x0000000896947824 */ /* 0x000fe200078e00ff */
[----:B------:R-:W-:-:S03]  /*4b00*/  ISETP.GT.AND P1, PT, R3, 0x1, P4 ;  /* 0x000000010300780c */ /* 0x000fc60002724270 */
[----:B------:R0:W-:Y:S10]  /*4b10*/  @P0 STG.E.U16 desc[UR40][R6.64], R9 ;  /* 0x0000000906000986 */ /* 0x0001f4000c101528 */
[----:B------:R-:W-:Y:S05]  /*4b20*/  @!P1 BRA `(.L_x_35) ;  /* 0x0000000000049947 */ /* 0x000fea0003800000 */
[----:B------:R1:W5:Y:S02]  /*4b30*/  LDG.E.LTC128B.U16 R158, desc[UR40][R4.64+0x2] ;  /* 0x00000228049e7981 */ /* 0x000364000c1e1520 */
.L_x_35:
[----:B------:R-:W-:Y:S05]  /*4b40*/  BSYNC B1 ;  /* 0x0000000000017941 */ /* 0x000fea0003800000 */
.L_x_34:
[----:B-----5:R-:W-:Y:S01]  /*4b50*/  HADD2.F32 R8, -RZ, R158.H0_H0 ;  /* 0x2000009eff087230 */ /* 0x020fe20000004100 */
[----:B------:R-:W-:Y:S01]  /*4b60*/  ISETP.GT.AND P3, PT, R147, 0x8, PT ;  /* 0x000000089300780c */ /* 0x000fe20003f64270 */
[----:B------:R-:W-:-:S04]  /*4b70*/  IMAD.WIDE.U32 R166, R159, R150, R148 ;  /* 0x000000969fa67225 */ /* 0x000fc800078e0094 */
[----:B------:R-:W-:Y:S01]  /*4b80*/  FMUL R8, R8, R145 ;  /* 0x0000009108087220 */ /* 0x000fe20000400000 */
[----:B------:R-:W-:Y:S01]  /*4b90*/  IMAD.IADD R169, R161, 0x1, R167 ;  /* 0x00000001a1a97824 */ /* 0x000fe200078e02a7 */
[----:B0-----:R-:W-:Y:S02]  /*4ba0*/  IADD3 R9, P2, R154, R166, RZ ;  /* 0x000000a69a097210 */ /* 0x001fe40007f5e0ff */
[----:B------:R-:W-:Y:S01]  /*4bb0*/  ISETP.GT.AND P0, PT, R3, RZ, P3 ;  /* 0x000000ff0300720c */ /* 0x000fe20001f04270 */
[----:B------:R-:W-:Y:S02]  /*4bc0*/  FFMA R137, R137, R146, R8 ;  /* 0x0000009289897223 */ /* 0x000fe40000000008 */
[----:B------:R-:W-:Y:S01]  /*4bd0*/  IMAD.X R20, R169, 0x1, R157, P2 ;  /* 0x00000001a9147824 */ /* 0x000fe200010e069d */
[----:B------:R-:W-:Y:S02]  /*4be0*/  LEA R8, P2, R9, R10, 0x1 ;  /* 0x0000000a09087211 */ /* 0x000fe400078408ff */
[----:B------:R-:W-:-:S02]  /*4bf0*/  F2FP.F16.F32.PACK_AB R137, RZ, R137 ;  /* 0x00000089ff89723e */ /* 0x000fc400000000ff */
[----:B------:R-:W-:-:S03]  /*4c00*/  LEA.HI.X R9, R9, R11, R20, 0x1, P2 ;  /* 0x0000000b09097211 */ /* 0x000fc600010f0c14 */
[----:B------:R0:W-:Y:S04]  /*4c10*/  @P1 STG.E.U16 desc[UR40][R6.64+0x2], R137 ;  /* 0x0000028906001986 */ /* 0x0001e8000c101528 */
[----:B------:R2:W3:Y:S01]  /*4c20*/  @P0 LDG.E.LTC128B.U16 R158, desc[UR40][R8.64] ;  /* 0x00000028089e0981 */ /* 0x0004e2000c1e1520 */
[C---:B------:R-:W-:Y:S01]  /*4c30*/  IMAD.SHL.U32 R163, R12.reuse, 0x10, RZ ;  /* 0x000000100ca37824 */ /* 0x040fe200078e00ff */
[----:B------:R-:W-:Y:S01]  /*4c40*/  SHF.L.U64.HI R165, R12, 0x4, R13 ;  /* 0x000000040ca57819 */ /* 0x000fe2000001020d */
[----:B------:R-:W-:Y:S01]  /*4c50*/  BSSY B1, `(.L_x_36) ;  /* 0x0000011000017945 */ /* 0x000fe20003800000 */
[----:B------:R-:W-:-:S05]  /*4c60*/  IADD3 R136, P1, R14, R166, RZ ;  /* 0x000000a60e887210 */ /* 0x000fca0007f3e0ff */
[----:B0-----:R-:W-:Y:S01]  /*4c70*/  IMAD.X R137, R15, 0x1, R169, P1 ;  /* 0x000000010f897824 */ /* 0x001fe200008e06a9 */
[----:B------:R-:W-:Y:S01]  /*4c80*/  ISETP.GT.AND P1, PT, R3, 0x1, P3 ;  /* 0x000000010300780c */ /* 0x000fe20001f24270 */
[----:B------:R-:W-:-:S05]  /*4c90*/  IMAD.WIDE.U32 R136, R23, R152, R136 ;  /* 0x0000009817887225 */ /* 0x000fca00078e0088 */
[----:B------:R-:W-:Y:S02]  /*4ca0*/  IADD3 R137, R153, R137, RZ ;  /* 0x0000008999897210 */ /* 0x000fe40007ffe0ff */
[----:B--2---:R-:W-:-:S04]  /*4cb0*/  LEA R8, P5, R136, R10, 0x1 ;  /* 0x0000000a88087211 */ /* 0x004fc800078a08ff */
[----:B------:R-:W-:Y:S01]  /*4cc0*/  LEA.HI.X R9, R136, R11, R137, 0x1, P5 ;  /* 0x0000000b88097211 */ /* 0x000fe200028f0c89 */
[----:B---3--:R-:W-:-:S05]  /*4cd0*/  HADD2.F32 R20, -RZ, R158.H0_H0 ;  /* 0x2000009eff147230 */ /* 0x008fca0000004100 */
[----:B------:R-:W-:Y:S01]  /*4ce0*/  FMUL R21, R20, R145 ;  /* 0x0000009114157220 */ /* 0x000fe20000400000 */
[----:B------:R-:W-:-:S03]  /*4cf0*/  IADD3 R20, P2, R163, R6, RZ ;  /* 0x00000006a3147210 */ /* 0x000fc60007f5e0ff */
[----:B------:R-:W-:-:S05]  /*4d00*/  FFMA R21, R138, R146, R21 ;  /* 0x000000928a157223 */ /* 0x000fca0000000015 */
[----:B------:R-:W-:Y:S01]  /*4d10*/  F2FP.F16.F32.PACK_AB R138, RZ, R21 ;  /* 0x00000015ff8a723e */ /* 0x000fe200000000ff */
[----:B------:R-:W-:-:S05]  /*4d20*/  IMAD.X R21, R165, 0x1, R7, P2 ;  /* 0x00000001a5157824 */ /* 0x000fca00010e0607 */
[----:B------:R0:W-:Y:S01]  /*4d30*/  @P0 STG.E.U16 desc[UR40][R20.64], R138 ;  /* 0x0000008a14000986 */ /* 0x0001e2000c101528 */
[----:B------:R-:W-:Y:S05]  /*4d40*/  @!P1 BRA `(.L_x_37) ;  /* 0x0000000000049947 */ /* 0x000fea0003800000 */
[----:B------:R2:W5:Y:S02]  /*4d50*/  LDG.E.LTC128B.U16 R158, desc[UR40][R8.64+0x2] ;  /* 0x00000228089e7981 */ /* 0x000564000c1e1520 */
.L_x_37:
[----:B------:R-:W-:Y:S05]  /*4d60*/  BSYNC B1 ;  /* 0x0000000000017941 */ /* 0x000fea0003800000 */
.L_x_36:
[----:B-----5:R-:W-:Y:S01]  /*4d70*/  HADD2.F32 R136, -RZ, R158.H0_H0 ;  /* 0x2000009eff887230 */ /* 0x020fe20000004100 */
[----:B------:R-:W-:Y:S01]  /*4d80*/  ISETP.GT.AND P0, PT, R3, 0x8, P4 ;  /* 0x000000080300780c */ /* 0x000fe20002704270 */
[----:B------:R-:W-:Y:S03]  /*4d90*/  BSSY B1, `(.L_x_38) ;  /* 0x0000007000017945 */ /* 0x000fe60003800000 */
[----:B------:R-:W-:-:S04]  /*4da0*/  FMUL R136, R136, R145 ;  /* 0x0000009188887220 */ /* 0x000fc80000400000 */
[----:B------:R-:W-:-:S05]  /*4db0*/  FFMA R136, R139, R146, R136 ;  /* 0x000000928b887223 */ /* 0x000fca0000000088 */
[----:B------:R-:W-:-:S05]  /*4dc0*/  F2FP.F16.F32.PACK_AB R136, RZ, R136 ;  /* 0x00000088ff88723e */ /* 0x000fca00000000ff */
[----:B------:R3:W-:Y:S01]  /*4dd0*/  @P1 STG.E.U16 desc[UR40][R20.64+0x2], R136 ;  /* 0x0000028814001986 */ /* 0x0007e2000c101528 */
[----:B------:R-:W-:Y:S05]  /*4de0*/  @!P0 BRA `(.L_x_39) ;  /* 0x0000000000048947 */ /* 0x000fea0003800000 */
[----:B------:R4:W5:Y:S02]  /*4df0*/  LDG.E.LTC128B.U16 R158, desc[UR40][R4.64+0x10] ;  /* 0x00001028049e7981 */ /* 0x000964000c1e1520 */
.L_x_39:
[----:B------:R-:W-:Y:S05]  /*4e00*/  BSYNC B1 ;  /* 0x0000000000017941 */ /* 0x000fea0003800000 */
.L_x_38:
[----:B---3-5:R-:W-:Y:S01]  /*4e10*/  HADD2.F32 R136, -RZ, R158.H0_H0 ;  /* 0x2000009eff887230 */ /* 0x028fe20000004100 */
        /* <DEDUP_REMOVED lines=8> */
.L_x_41:
[----:B------:R-:W-:Y:S05]  /*4ea0*/  BSYNC B1 ;  /* 0x0000000000017941 */ /* 0x000fea0003800000 */
.L_x_40:
        /* <DEDUP_REMOVED lines=9> */
.L_x_43:
[----:B------:R-:W-:Y:S05]  /*4f40*/  BSYNC B1 ;  /* 0x0000000000017941 */ /* 0x000fea0003800000 */
.L_x_42:
[----:B0----5:R-:W-:Y:S01]  /*4f50*/  HADD2.F32 R136, -RZ, R158.H0_H0 ;  /* 0x2000009eff887230 */ /* 0x021fe20000004100 */
[----:B------:R-:W-:Y:S01]  /*4f60*/  ISETP.GT.AND P1, PT, R3, 0x9, P3 ;  /* 0x000000090300780c */ /* 0x000fe20001f24270 */
[----:B------:R-:W-:Y:S03]  /*4f70*/  BSSY B1, `(.L_x_44) ;  /* 0x0000007000017945 */ /* 0x000fe60003800000 */
[----:B---3--:R-:W-:-:S04]  /*4f80*/  FMUL R137, R136, R145 ;  /* 0x0000009188897220 */ /* 0x008fc80000400000 */
[----:B------:R-:W-:-:S05]  /*4f90*/  FFMA R137, R142, R146, R137 ;  /* 0x000000928e897223 */ /* 0x000fca0000000089 */
[----:B------:R-:W-:-:S05]  /*4fa0*/  F2FP.F16.F32.PACK_AB R137, RZ, R137 ;  /* 0x00000089ff89723e */ /* 0x000fca00000000ff */
[----:B------:R0:W-:Y:S01]  /*4fb0*/  @P0 STG.E.U16 desc[UR40][R20.64+0x10], R137 ;  /* 0x0000108914000986 */ /* 0x0001e2000c101528 */
[----:B------:R-:W-:Y:S05]  /*4fc0*/  @!P1 BRA `(.L_x_45) ;  /* 0x0000000000049947 */ /* 0x000fea0003800000 */
[----:B------:R3:W5:Y:S02]  /*4fd0*/  LDG.E.LTC128B.U16 R158, desc[UR40][R8.64+0x12] ;  /* 0x00001228089e7981 */ /* 0x000764000c1e1520 */
.L_x_45:
[----:B------:R-:W-:Y:S05]  /*4fe0*/  BSYNC B1 ;  /* 0x0000000000017941 */ /* 0x000fea0003800000 */
.L_x_44:
[----:B------:R-:W-:Y:S01]  /*4ff0*/  IMAD.MOV.U32 R138, RZ, RZ, R166 ;  /* 0x000000ffff8a7224 */ /* 0x000fe200078e00a6 */
[----:B------:R-:W-:Y:S01]  /*5000*/  ISETP.GT.AND P2, PT, R147, 0x80, PT ;  /* 0x000000809300780c */ /* 0x000fe20003f44270 */
[----:B------:R-:W-:Y:S01]  /*5010*/  IMAD.MOV.U32 R139, RZ, RZ, R169 ;  /* 0x000000ffff8b7224 */ /* 0x000fe200078e00a9 */
[----:B-----5:R-:W-:Y:S01]  /*5020*/  PRMT R164, R158, 0x7610, R164 ;  /* 0x000076109ea47816 */ /* 0x020fe200000000a4 */
[----:B------:R-:W-:Y:S01]  /*5030*/  HADD2.F32 R136, -RZ, R158.H0_H0 ;  /* 0x2000009eff887230 */ /* 0x000fe20000004100 */
[----:B------:R-:W-:Y:S01]  /*5040*/  ISETP.GT.AND P0, PT, R3, RZ, P2 ;  /* 0x000000ff0300720c */ /* 0x000fe20001704270 */
[----:B------:R-:W-:-:S04]  /*5050*/  IMAD.WIDE.U32 R138, R150, 0x78, R138 ;  /* 0x00000078968a7825 */ /* 0x000fc800078e008a */
[----:B------:R-:W-:Y:S01]  /*5060*/  FMUL R136, R136, R145 ;  /* 0x0000009188887220 */ /* 0x000fe20000400000 */
[----:B------:R-:W-:Y:S01]  /*5070*/  IMAD R151, R151, 0x78, RZ ;  /* 0x0000007897977824 */ /* 0x000fe200078e02ff */
[----:B0-----:R-:W-:Y:S02]  /*5080*/  IADD3 R137, P5, R154, R138, RZ ;  /* 0x0000008a9a897210 */ /* 0x001fe40007fbe0ff */
[----:B------:R-:W-:Y:S01]  /*5090*/  FFMA R143, R143, R146, R136 ;  /* 0x000000928f8f7223 */ /* 0x000fe20000000088 */
[----:B------:R-:W-:-:S04]  /*50a0*/  IMAD.IADD R177, R139, 0x1, R151 ;  /* 0x000000018bb17824 */ /* 0x000fc800078e0297 */
[----:B------:R-:W-:Y:S01]  /*50b0*/  IMAD.X R140, R177, 0x1, R157, P5 ;  /* 0x00000001b18c7824 */ /* 0x000fe200028e069d */
[C---:B------:R-:W-:Y:S02]  /*50c0*/  LEA R136, P5, R137.reuse, R10, 0x1 ;  /* 0x0000000a89887211 */ /* 0x040fe400078a08ff */
[----:B------:R-:W-:Y:S02]  /*50d0*/  F2FP.F16.F32.PACK_AB R143, RZ, R143 ;  /* 0x0000008fff8f723e */ /* 0x000fe400000000ff */
[----:B------:R-:W-:-:S03]  /*50e0*/  LEA.HI.X R137, R137, R11, R140, 0x1, P5 ;  /* 0x0000000b89897211 */ /* 0x000fc600028f0c8c */
[----:B------:R0:W-:Y:S04]  /*50f0*/  @P1 STG.E.U16 desc[UR40][R20.64+0x12], R143 ;  /* 0x0000128f14001986 */ /* 0x0001e8000c101528 */
[----:B------:R1:W2:Y:S01]  /*5100*/  @P0 LDG.E.LTC128B.U16 R164, desc[UR40][R136.64] ;  /* 0x0000002888a40981 */ /* 0x0002a2000c1e1520 */
[----:B------:R-:W-:Y:S01]  /*5110*/  IMAD.WIDE.U32 R166, R150, 0x78, R148 ;  /* 0x0000007896a67825 */ /* 0x000fe200078e0094 */
[----:B------:R-:W-:Y:S03]  /*5120*/  BSSY B1, `(.L_x_46) ;  /* 0x0000018000017945 */ /* 0x000fe60003800000 */
[----:B------:R-:W-:Y:S02]  /*5130*/  IMAD.MOV.U32 R142, RZ, RZ, R166 ;  /* 0x000000ffff8e7224 */ /* 0x000fe400078e00a6 */
[----:B------:R-:W-:-:S02]  /*5140*/  IMAD.MOV.U32 R172, RZ, RZ, R20 ;  /* 0x000000ffffac7224 */ /* 0x000fc400078e0014 */
[----:B0-----:R-:W-:Y:S02]  /*5150*/  IMAD.IADD R143, R151, 0x1, R167 ;  /* 0x00000001978f7824 */ /* 0x001fe400078e02a7 */
[----:B------:R-:W-:Y:S02]  /*5160*/  IMAD.MOV.U32 R173, RZ, RZ, R21 ;  /* 0x000000ffffad7224 */ /* 0x000fe400078e0015 */
[----:B------:R-:W-:-:S04]  /*5170*/  IMAD.WIDE.U32 R140, R159, R150, R142 ;  /* 0x000000969f8c7225 */ /* 0x000fc800078e008e */
[----:B------:R-:W-:Y:S01]  /*5180*/  IMAD R171, R13, 0xf0, RZ ;  /* 0x000000f00dab7824 */ /* 0x000fe200078e02ff */
[----:B------:R-:W-:Y:S01]  /*5190*/  IADD3 R140, P1, R14, R140, RZ ;  /* 0x0000008c0e8c7210 */ /* 0x000fe20007f3e0ff */
[----:B------:R-:W-:-:S03]  /*51a0*/  IMAD.WIDE.U32 R172, R12, 0xf0, R172 ;  /* 0x000000f00cac7825 */ /* 0x000fc600078e00ac */
[----:B------:R-:W-:Y:S01]  /*51b0*/  IADD3.X R141, R15, R161, R141, P1, !PT ;  /* 0x000000a10f8d7210 */ /* 0x000fe20000ffe48d */
[----:B------:R-:W-:Y:S01]  /*51c0*/  @P0 IMAD.MOV.U32 R168, RZ, RZ, R172 ;  /* 0x000000ffffa80224 */ /* 0x000fe200078e00ac */
[----:B------:R-:W-:Y:S01]  /*51d0*/  ISETP.GT.AND P1, PT, R3, 0x1, P2 ;  /* 0x000000010300780c */ /* 0x000fe20001724270 */
[----:B------:R-:W-:-:S03]  /*51e0*/  IMAD.WIDE.U32 R140, R23, R152, R140 ;  /* 0x00000098178c7225 */ /* 0x000fc600078e008c */
[----:B-1----:R-:W-:Y:S01]  /*51f0*/  LEA R136, P5, R140, R10, 0x1 ;  /* 0x0000000a8c887211 */ /* 0x002fe200078a08ff */
[----:B--2---:R-:W-:-:S05]  /*5200*/  HADD2.F32 R158, -RZ, R164.H0_H0 ;  /* 0x200000a4ff9e7230 */ /* 0x004fca0000004100 */
[----:B------:R-:W-:-:S04]  /*5210*/  FMUL R169, R158, R145 ;  /* 0x000000919ea97220 */ /* 0x000fc80000400000 */
[----:B------:R-:W-:Y:S01]  /*5220*/  FFMA R169, R128, R146, R169 ;  /* 0x0000009280a97223 */ /* 0x000fe200000000a9 */
[----:B------:R-:W-:-:S04]  /*5230*/  IMAD.IADD R128, R153, 0x1, R141 ;  /* 0x0000000199807824 */ /* 0x000fc800078e028d */
[----:B------:R-:W-:Y:S01]  /*5240*/  F2FP.F16.F32.PACK_AB R141, RZ, R169 ;  /* 0x000000a9ff8d723e */ /* 0x000fe200000000ff */
[----:B------:R-:W-:Y:S01]  /*5250*/  IMAD.IADD R169, R173, 0x1, R171 ;  /* 0x00000001ada97824 */ /* 0x000fe200078e02ab */
[----:B------:R-:W-:-:S04]  /*5260*/  LEA.HI.X R137, R140, R11, R128, 0x1, P5 ;  /* 0x0000000b8c897211 */ /* 0x000fc800028f0c80 */
[----:B------:R0:W-:Y:S01]  /*5270*/  @P0 STG.E.U16 desc[UR40][R168.64], R141 ;  /* 0x0000008da8000986 */ /* 0x0001e2000c101528 */
[----:B------:R-:W-:Y:S05]  /*5280*/  @!P1 BRA `(.L_x_47) ;  /* 0x0000000000049947 */ /* 0x000fea0003800000 */
[----:B------:R1:W5:Y:S02]  /*5290*/  LDG.E.LTC128B.U16 R164, desc[UR40][R136.64+0x2] ;  /* 0x0000022888a47981 */ /* 0x000364000c1e1520 */
.L_x_47:
[----:B------:R-:W-:Y:S05]  /*52a0*/  BSYNC B1 ;  /* 0x0000000000017941 */ /* 0x000fea0003800000 */
.L_x_46:
[----:B-----5:R-:W-:Y:S01]  /*52b0*/  HADD2.F32 R128, -RZ, R164.H0_H0 ;  /* 0x200000a4ff807230 */ /* 0x020fe20000004100 */
[----:B------:R-:W-:Y:S01]  /*52c0*/  IADD3 R178, P0, R148, R138, RZ ;  /* 0x0000008a94b27210 */ /* 0x000fe20007f1e0ff */
[C---:B------:R-:W-:Y:S01]  /*52d0*/  IMAD.SHL.U32 R175, R12.reuse, 0x200, RZ ;  /* 0x000002000caf7824 */ /* 0x040fe200078e00ff */
[----:B------:R-:W-:Y:S01]  /*52e0*/  SHF.L.U64.HI R173, R12, 0x9, R13 ;  /* 0x000000090cad7819 */ /* 0x000fe2000001020d */
[----:B------:R-:W-:Y:S01]  /*52f0*/  BSSY B1, `(.L_x_48) ;  /* 0x000001c000017945 */ /* 0x000fe20003800000 */
[----:B------:R-:W-:Y:S01]  /*5300*/  FMUL R128, R128, R145 ;  /* 0x0000009180807220 */ /* 0x000fe20000400000 */
[----:B------:R-:W-:Y:S01]  /*5310*/  IMAD.X R179, R177, 0x1, R149, P0 ;  /* 0x00000001b1b37824 */ /* 0x000fe200000e0695 */
[----:B------:R-:W-:Y:S02]  /*5320*/  IADD3 R138, P0, P5, R163, R6, R175 ;  /* 0x00000006a38a7210 */ /* 0x000fe40007d1e0af */
[----:B------:R-:W-:Y:S01]  /*5330*/  FFMA R139, R129, R146, R128 ;  /* 0x00000092818b7223 */ /* 0x000fe20000000080 */
[----:B------:R-:W-:Y:S01]  /*5340*/  IMAD.WIDE.U32 R128, R12, 0xf0, R20 ;  /* 0x000000f00c807825 */ /* 0x000fe200078e0014 */
[----:B------:R-:W-:-:S03]  /*5350*/  ISETP.GT.AND P6, PT, R147, 0x88, PT ;  /* 0x000000889300780c */ /* 0x000fc60003fc4270 */
[----:B------:R-:W-:Y:S01]  /*5360*/  F2FP.F16.F32.PACK_AB R139, RZ, R139 ;  /* 0x0000008bff8b723e */ /* 0x000fe200000000ff */
[----:B0-----:R-:W-:Y:S02]  /*5370*/  IMAD.IADD R141, R171, 0x1, R129 ;  /* 0x00000001ab8d7824 */ /* 0x001fe400078e0281 */
[----:B------:R-:W-:Y:S01]  /*5380*/  @P1 IMAD.MOV.U32 R140, RZ, RZ, R128 ;  /* 0x000000ffff8c1224 */ /* 0x000fe200078e0080 */
[----:B------:R-:W-:Y:S01]  /*5390*/  PRMT R176, R139, 0x7610, R176 ;  /* 0x000076108bb07816 */ /* 0x000fe200000000b0 */
[----:B------:R-:W-:Y:S01]  /*53a0*/  IMAD.WIDE.U32 R170, R150, 0x78, R178 ;  /* 0x0000007896aa7825 */ /* 0x000fe200078e00b2 */
[----:B------:R-:W-:Y:S02]  /*53b0*/  IADD3.X R139, R165, R7, R173, P0, P5 ;  /* 0x00000007a58b7210 */ /* 0x000fe400007ea4ad */
[----:B------:R-:W-:Y:S01]  /*53c0*/  IADD3 R167, P0, R178, R154, RZ ;  /* 0x0000009ab2a77210 */ /* 0x000fe20007f1e0ff */
[----:B------:R0:W-:Y:S01]  /*53d0*/  @P1 STG.E.U16 desc[UR40][R140.64+0x2], R176 ;  /* 0x000002b08c001986 */ /* 0x0001e2000c101528 */
[----:B------:R-:W-:Y:S01]  /*53e0*/  IMAD.IADD R177, R151, 0x1, R171 ;  /* 0x0000000197b17824 */ /* 0x000fe200078e02ab */
[----:B------:R-:W-:-:S02]  /*53f0*/  IADD3 R158, P1, P5, R154, R170, R148 ;  /* 0x000000aa9a9e7210 */ /* 0x000fc40007d3e094 */
[----:B------:R-:W-:Y:S01]  /*5400*/  IMAD.X R174, R179, 0x1, R157, P0 ;  /* 0x00000001b3ae7824 */ /* 0x000fe200000e069d */
[----:B------:R-:W-:Y:S02]  /*5410*/  IADD3 R166, P0, R148, R166, RZ ;  /* 0x000000a694a67210 */ /* 0x000fe40007f1e0ff */
[----:B------:R-:W-:Y:S02]  /*5420*/  IADD3.X R160, R157, R177, R149, P1, P5 ;  /* 0x000000b19da07210 */ /* 0x000fe40000fea495 */
[----:B------:R-:W-:-:S04]  /*5430*/  LEA R178, P1, R167, R10, 0x1 ;  /* 0x0000000aa7b27211 */ /* 0x000fc800078208ff */
[----:B------:R-:W-:Y:S02]  /*5440*/  LEA.HI.X R179, R167, R11, R174, 0x1, P1 ;  /* 0x0000000ba7b37211 */ /* 0x000fe400008f0cae */
[----:B------:R-:W-:Y:S02]  /*5450*/  ISETP.GT.AND P1, PT, R3, RZ, P6 ;  /* 0x000000ff0300720c */ /* 0x000fe40003724270 */
[----:B------:R-:W-:Y:S02]  /*5460*/  P2R R167, PR, RZ, 0x40 ;  /* 0x00000040ffa77803 */ /* 0x000fe40000000000 */
[----:B------:R-:W-:Y:S02]  /*5470*/  IADD3.X R167, R143, R149, RZ, P0, !PT ;  /* 0x000000958fa77210 */ /* 0x000fe400007fe4ff */
[----:B------:R-:W-:-:S07]  /*5480*/  IADD3 R180, P0, R163, R172, RZ ;  /* 0x000000aca3b47210 */ /* 0x000fce0007f1e0ff */
[----:B0-----:R-:W-:Y:S06]  /*5490*/  @!P1 BRA `(.L_x_49) ;  /* 0x0000000000049947 */ /* 0x001fec0003800000 */
[----:B------:R0:W5:Y:S02]  /*54a0*/  LDG.E.LTC128B.U16 R164, desc[UR40][R178.64] ;  /* 0x00000028b2a47981 */ /* 0x000164000c1e1520 */
.L_x_49:
[----:B------:R-:W-:Y:S05]  /*54b0*/  BSYNC B1 ;  /* 0x0000000000017941 */ /* 0x000fea0003800000 */
.L_x_48:
[----:B-----5:R-:W-:Y:S01]  /*54c0*/  HADD2.F32 R168, -RZ, R164.H0_H0 ;  /* 0x200000a4ffa87230 */ /* 0x020fe20000004100 */
[----:B------:R-:W-:Y:S01]  /*54d0*/  BSSY B1, `(.L_x_50) ;  /* 0x0000010000017945 */ /* 0x000fe20003800000 */
[----:B------:R-:W-:Y:S02]  /*54e0*/  IMAD.X R181, R169, 0x1, R165, P0 ;  /* 0x00000001a9b57824 */ /* 0x000fe400000e06a5 */
[----:B0-----:R-:W-:-:S04]  /*54f0*/  IMAD.WIDE.U32 R178, R159, R150, R166 ;  /* 0x000000969fb27225 */ /* 0x001fc800078e00a6 */
[----:B------:R-:W-:-:S04]  /*5500*/  FMUL R169, R168, R145 ;  /* 0x00000091a8a97220 */ /* 0x000fc80000400000 */
[----:B------:R-:W-:Y:S01]  /*5510*/  FFMA R169, R130, R146, R169 ;  /* 0x0000009282a97223 */ /* 0x000fe200000000a9 */
[----:B------:R-:W-:-:S04]  /*5520*/  IADD3 R178, P0, R14, R178, RZ ;  /* 0x000000b20eb27210 */ /* 0x000fc80007f1e0ff */
[----:B------:R-:W-:Y:S02]  /*5530*/  F2FP.F16.F32.PACK_AB R169, RZ, R169 ;  /* 0x000000a9ffa9723e */ /* 0x000fe400000000ff */
[----:B------:R-:W-:-:S03]  /*5540*/  IADD3.X R179, R15, R161, R179, P0, !PT ;  /* 0x000000a10fb37210 */ /* 0x000fc600007fe4b3 */
[----:B------:R0:W-:Y:S01]  /*5550*/  @P1 STG.E.U16 desc[UR40][R180.64], R169 ;  /* 0x000000a9b4001986 */ /* 0x0001e2000c101528 */
[----:B------:R-:W-:Y:S01]  /*5560*/  ISETP.GT.AND P1, PT, R3, 0x1, P6 ;  /* 0x000000010300780c */ /* 0x000fe20003724270 */
[----:B------:R-:W-:-:S04]  /*5570*/  IMAD.WIDE.U32 R178, R23, R152, R178 ;  /* 0x0000009817b27225 */ /* 0x000fc800078e00b2 */
[----:B------:R-:W-:Y:S01]  /*5580*/  IMAD.IADD R130, R153, 0x1, R179 ;  /* 0x0000000199827824 */ /* 0x000fe200078e02b3 */
[----:B------:R-:W-:-:S04]  /*5590*/  LEA R168, P0, R178, R10, 0x1 ;  /* 0x0000000ab2a87211 */ /* 0x000fc800078008ff */
[----:B0-----:R-:W-:-:S03]  /*55a0*/  LEA.HI.X R169, R178, R11, R130, 0x1, P0 ;  /* 0x0000000bb2a97211 */ /* 0x001fc600000f0c82 */
[----:B------:R-:W-:Y:S06]  /*55b0*/  @!P1 BRA `(.L_x_51) ;  /* 0x0000000000049947 */ /* 0x000fec0003800000 */
[----:B------:R0:W5:Y:S02]  /*55c0*/  LDG.E.LTC128B.U16 R164, desc[UR40][R168.64+0x2] ;  /* 0x00000228a8a47981 */ /* 0x000164000c1e1520 */
.L_x_51:
[----:B------:R-:W-:Y:S05]  /*55d0*/  BSYNC B1 ;  /* 0x0000000000017941 */ /* 0x000fea0003800000 */
.L_x_50:
[----:B-----5:R-:W-:Y:S01]  /*55e0*/  HADD2.F32 R130, -RZ, R164.H0_H0 ;  /* 0x200000a4ff827230 */ /* 0x020fe20000004100 */
[----:B------:R-:W-:Y:S04]  /*55f0*/  BSSY B1, `(.L_x_52) ;  /* 0x000000a000017945 */ /* 0x000fe80003800000 */
[----:B------:R-:W-:-:S04]  /*5600*/  FMUL R130, R130, R145 ;  /* 0x0000009182827220 */ /* 0x000fc80000400000 */
[----:B------:R-:W-:Y:S01]  /*5610*/  FFMA R131, R131, R146, R130 ;  /* 0x0000009283837223 */ /* 0x000fe20000000082 */
[----:B------:R-:W-:-:S04]  /*5620*/  IADD3 R130, P0, R163, R128, RZ ;  /* 0x00000080a3827210 */ /* 0x000fc80007f1e0ff */
[----:B------:R-:W-:Y:S01]  /*5630*/  F2FP.F16.F32.PACK_AB R172, RZ, R131 ;  /* 0x00000083ffac723e */ /* 0x000fe200000000ff */
[----:B------:R-:W-:Y:S01]  /*5640*/  IMAD.X R131, R141, 0x1, R165, P0 ;  /* 0x000000018d837824 */ /* 0x000fe200000e06a5 */
[----:B------:R-:W-:-:S04]  /*5650*/  ISETP.GT.AND P0, PT, R3, 0x8, P2 ;  /* 0x000000080300780c */ /* 0x000fc80001704270 */
[----:B------:R2:W-:Y:S09]  /*5660*/  @P1 STG.E.U16 desc[UR40][R130.64+0x2], R172 ;  /* 0x000002ac82001986 */ /* 0x0005f2000c101528 */
[----:B------:R-:W-:Y:S05]  /*5670*/  @!P0 BRA `(.L_x_53) ;  /* 0x0000000000048947 */ /* 0x000fea0003800000 */
[----:B------:R0:W5:Y:S02]  /*5680*/  LDG.E.LTC128B.U16 R164, desc[UR40][R136.64+0x10] ;  /* 0x0000102888a47981 */ /* 0x000164000c1e1520 */
.L_x_53:
[----:B------:R-:W-:Y:S05]  /*5690*/  BSYNC B1 ;  /* 0x0000000000017941 */ /* 0x000fea0003800000 */
.L_x_52:
[----:B--2--5:R-:W-:Y:S01]  /*56a0*/  HADD2.F32 R172, -RZ, R164.H0_H0 ;  /* 0x200000a4ffac7230 */ /* 0x024fe20000004100 */
[----:B------:R-:W-:Y:S01]  /*56b0*/  ISETP.GT.AND P1, PT, R3, 0x9, P2 ;  /* 0x000000090300780c */ /* 0x000fe20001724270 */
[----:B------:R-:W-:Y:S01]  /*56c0*/  @P0 IMAD.MOV.U32 R178, RZ, RZ, R128 ;  /* 0x000000ffffb20224 */ /* 0x000fe200078e0080 */
[----:B------:R-:W-:Y:S02]  /*56d0*/  BSSY B1, `(.L_x_54) ;  /* 0x0000009000017945 */ /* 0x000fe40003800000 */
[----:B------:R-:W-:-:S04]  /*56e0*/  FMUL R179, R172, R145 ;  /* 0x00000091acb37220 */ /* 0x000fc80000400000 */
[----:B------:R-:W-:-:S05]  /*56f0*/  FFMA R179, R132, R146, R179 ;  /* 0x0000009284b37223 */ /* 0x000fca00000000b3 */
[----:B------:R-:W-:-:S04]  /*5700*/  F2FP.F16.F32.PACK_AB R179, RZ, R179 ;  /* 0x000000b3ffb3723e */ /* 0x000fc800000000ff */
[----:B------:R-:W-:Y:S01]  /*5710*/  PRMT R132, R179, 0x7610, R132 ;  /* 0x00007610b3847816 */ /* 0x000fe20000000084 */
[----:B------:R-:W-:-:S05]  /*5720*/  @P0 IMAD.MOV.U32 R179, RZ, RZ, R141 ;  /* 0x000000ffffb30224 */ /* 0x000fca00078e008d */
[----:B------:R2:W-:Y:S01]  /*5730*/  @P0 STG.E.U16 desc[UR40][R178.64+0x10], R132 ;  /* 0x00001084b2000986 */ /* 0x0005e2000c101528 */
[----:B------:R-:W-:Y:S05]  /*5740*/  @!P1 BRA `(.L_x_55) ;  /* 0x0000000000049947 */ /* 0x000fea0003800000 */
[----:B------:R0:W5:Y:S02]  /*5750*/  LDG.E.LTC128B.U16 R164, desc[UR40][R136.64+0x12] ;  /* 0x0000122888a47981 */ /* 0x000164000c1e1520 */
.L_x_55:
[----:B------:R-:W-:Y:S05]  /*5760*/  BSYNC B1 ;  /* 0x0000000000017941 */ /* 0x000fea0003800000 */
.L_x_54:
[----:B--2--5:R-:W-:Y:S01]  /*5770*/  HADD2.F32 R132, -RZ, R164.H0_H0 ;  /* 0x200000a4ff847230 */ /* 0x024fe20000004100 */
[----:B------:R-:W-:Y:S01]  /*5780*/  ISETP.GT.AND P0, PT, R3, 0x8, P6 ;  /* 0x000000080300780c */ /* 0x000fe20003704270 */
[----:B------:R-:W-:Y:S03]  /*5790*/  BSSY B1, `(.L_x_56) ;  /* 0x000000a000017945 */ /* 0x000fe60003800000 */
[----:B------:R-:W-:-:S04]  /*57a0*/  FMUL R132, R132, R145 ;  /* 0x0000009184847220 */ /* 0x000fc80000400000 */
[----:B------:R-:W-:Y:S01]  /*57b0*/  FFMA R132, R133, R146, R132 ;  /* 0x0000009285847223 */ /* 0x000fe20000000084 */
[----:B------:R-:W-:-:S04]  /*57c0*/  @P1 IMAD.MOV.U32 R133, RZ, RZ, R141 ;  /* 0x000000ffff851224 */ /* 0x000fc800078e008d */
[----:B------:R-:W-:-:S04]  /*57d0*/  F2FP.F16.F32.PACK_AB R132, RZ, R132 ;  /* 0x00000084ff84723e */ /* 0x000fc800000000ff */
[----:B------:R-:W-:Y:S01]  /*57e0*/  PRMT R172, R132, 0x7610, R172 ;  /* 0x0000761084ac7816 */ /* 0x000fe200000000ac */
[----:B------:R-:W-:-:S05]  /*57f0*/  @P1 IMAD.MOV.U32 R132, RZ, RZ, R128 ;  /* 0x000000ffff841224 */ /* 0x000fca00078e0080 */
[----:B------:R2:W-:Y:S01]  /*5800*/  @P1 STG.E.U16 desc[UR40][R132.64+0x12], R172 ;  /* 0x000012ac84001986 */ /* 0x0005e2000c101528 */
[----:B------:R-:W-:Y:S05]  /*5810*/  @!P0 BRA `(.L_x_57) ;  /* 0x0000000000048947 */ /* 0x000fea0003800000 */
[----:B------:R0:W5:Y:S02]  /*5820*/  LDG.E.LTC128B.U16 R164, desc[UR40][R168.64+0x10] ;  /* 0x00001028a8a47981 */ /* 0x000164000c1e1520 */
.L_x_57:
[----:B------:R-:W-:Y:S05]  /*5830*/  BSYNC B1 ;  /* 0x0000000000017941 */ /* 0x000fea0003800000 */
.L_x_56:
[----:B--2--5:R-:W-:Y:S01]  /*5840*/  HADD2.F32 R132, -RZ, R164.H0_H0 ;  /* 0x200000a4ff847230 */ /* 0x024fe20000004100 */
[----:B------:R-:W-:Y:S01]  /*5850*/  BSSY B1, `(.L_x_58) ;  /* 0x000000f000017945 */ /* 0x000fe20003800000 */
[----:B------:R-:W-:-:S04]  /*5860*/  IMAD.WIDE.U32 R142, R150, 0x78, R142 ;  /* 0x00000078968e7825 */ /* 0x000fc800078e008e */
[----:B------:R-:W-:Y:S01]  /*5870*/  FMUL R133, R132, R145 ;  /* 0x0000009184857220 */ /* 0x000fe20000400000 */
[----:B------:R-:W-:-:S03]  /*5880*/  IADD3 R132, P1, R148, R142, RZ ;  /* 0x0000008e94847210 */ /* 0x000fc60007f3e0ff */
[----:B------:R-:W-:Y:S01]  /*5890*/  FFMA R134, R134, R146, R133 ;  /* 0x0000009286867223 */ /* 0x000fe20000000085 */
[----:B------:R-:W-:-:S04]  /*58a0*/  IADD3.X R133, R149, R151, R143, P1, !PT ;  /* 0x0000009795857210 */ /* 0x000fc80000ffe48f */
[----:B------:R-:W-:Y:S01]  /*58b0*/  F2FP.F16.F32.PACK_AB R134, RZ, R134 ;  /* 0x00000086ff86723e */ /* 0x000fe200000000ff */
[----:B------:R-:W-:-:S04]  /*58c0*/  IMAD.WIDE.U32 R132, R159, R150, R132 ;  /* 0x000000969f847225 */ /* 0x000fc800078e0084 */
[----:B------:R2:W-:Y:S01]  /*58d0*/  @P0 STG.E.U16 desc[UR40][R130.64+0x10], R134 ;  /* 0x0000108682000986 */ /* 0x0005e2000c101528 */
[----:B------:R-:W-:Y:S02]  /*58e0*/  ISETP.GT.AND P0, PT, R3, 0x9, P6 ;  /* 0x000000090300780c */ /* 0x000fe40003704270 */
[----:B------:R-:W-:-:S04]  /*58f0*/  IADD3 R142, P1, R14, R132, RZ ;  /* 0x000000840e8e7210 */ /* 0x000fc80007f3e0ff */
[----:B------:R-:W-:-:S03]  /*5900*/  IADD3.X R143, R15, R161, R133, P1, !PT ;  /* 0x000000a10f8f7210 */ /* 0x000fc60000ffe485 */
[----:B------:R-:W-:-:S04]  /*5910*/  IMAD.WIDE.U32 R142, R23, R152, R142 ;  /* 0x00000098178e7225 */ /* 0x000fc800078e008e */
[----:B--2---:R-:W-:Y:S05]  /*5920*/  @!P0 BRA `(.L_x_59) ;  /* 0x0000000000048947 */ /* 0x004fea0003800000 */
[----:B------:R2:W5:Y:S02]  /*5930*/  LDG.E.LTC128B.U16 R164, desc[UR40][R168.64+0x12] ;  /* 0x00001228a8a47981 */ /* 0x000564000c1e1520 */
.L_x_59:
[----:B------:R-:W-:Y:S05]  /*5940*/  BSYNC B1 ;  /* 0x0000000000017941 */ /* 0x000fea0003800000 */
.L_x_58:
[----:B-----5:R-:W-:Y:S01]  /*5950*/  HADD2.F32 R134, -RZ, R164.H0_H0 ;  /* 0x200000a4ff867230 */ /* 0x020fe20000004100 */
[----:B------:R-:W-:Y:S01]  /*5960*/  LEA R132, P1, R142, R10, 0x1 ;  /* 0x0000000a8e847211 */ /* 0x000fe200078208ff */
[----:B------:R-:W-:Y:S01]  /*5970*/  IMAD.IADD R133, R153, 0x1, R143 ;  /* 0x0000000199857824 */ /* 0x000fe200078e028f */
[C---:B------:R-:W-:Y:S01]  /*5980*/  SHF.L.U64.HI R143, R12.reuse, 0x8, R13 ;  /* 0x000000080c8f7819 */ /* 0x040fe2000001020d */
[----:B------:R-:W-:Y:S02]  /*5990*/  IMAD.SHL.U32 R155, R12, 0x100, RZ ;  /* 0x000001000c9b7824 */ /* 0x000fe400078e00ff */
[----:B------:R-:W-:Y:S01]  /*59a0*/  FMUL R134, R134, R145 ;  /* 0x0000009186867220 */ /* 0x000fe20000400000 */
[----:B------:R-:W-:Y:S01]  /*59b0*/  IMAD.WIDE.U32 R166, R150, 0x78, R166 ;  /* 0x0000007896a67825 */ /* 0x000fe200078e00a6 */
[----:B------:R-:W-:Y:S02]  /*59c0*/  LEA.HI.X R133, R142, R11, R133, 0x1, P1 ;  /* 0x0000000b8e857211 */ /* 0x000fe400008f0c85 */
[----:B------:R-:W-:Y:S01]  /*59d0*/  IADD3 R154, P1, R154, R170, RZ ;  /* 0x000000aa9a9a7210 */ /* 0x000fe20007f3e0ff */
[----:B------:R-:W-:-:S04]  /*59e0*/  FFMA R134, R135, R146, R134 ;  /* 0x0000009287867223 */ /* 0x000fc80000000086 */
[----:B------:R-:W-:Y:S01]  /*59f0*/  IMAD.X R157, R177, 0x1, R157, P1 ;  /* 0x00000001b19d7824 */ /* 0x000fe200008e069d */
[C---:B------:R-:W-:Y:S02]  /*5a00*/  LEA R156, P1, R154.reuse, R10, 0x1 ;  /* 0x0000000a9a9c7211 */ /* 0x040fe400078208ff */
[----:B------:R-:W-:Y:S02]  /*5a10*/  F2FP.F16.F32.PACK_AB R135, RZ, R134 ;  /* 0x00000086ff87723e */ /* 0x000fe400000000ff */
[----:B------:R-:W-:Y:S02]  /*5a20*/  LEA.HI.X R157, R154, R11, R157, 0x1, P1 ;  /* 0x0000000b9a9d7211 */ /* 0x000fe400008f0c9d */
[----:B------:R-:W-:Y:S02]  /*5a30*/  IADD3 R134, P1, R175, R6, RZ ;  /* 0x00000006af867210 */ /* 0x000fe40007f3e0ff */
[----:B------:R-:W-:-:S03]  /*5a40*/  PRMT R154, R135, 0x7610, R154 ;  /* 0x00007610879a7816 */ /* 0x000fc6000000009a */
[----:B------:R-:W-:Y:S02]  /*5a50*/  IMAD.X R135, R173, 0x1, R7, P1 ;  /* 0x00000001ad877824 */ /* 0x000fe400008e0607 */
[----:B------:R0:W-:Y:S01]  /*5a60*/  @P0 STG.E.U16 desc[UR40][R130.64+0x12], R154 ;  /* 0x0000129a82000986 */ /* 0x0001e2000c101528 */
[----:B------:R-:W-:-:S04]  /*5a70*/  IADD3 R12, P0, P1, R163, R128, R155 ;  /* 0x00000080a30c7210 */ /* 0x000fc8000791e09b */
[----:B------:R-:W-:Y:S02]  /*5a80*/  IADD3.X R13, R165, R141, R143, P0, P1 ;  /* 0x0000008da50d7210 */ /* 0x000fe400007e248f */
[----:B------:R-:W-:Y:S02]  /*5a90*/  IADD3 R148, P0, R148, R166, RZ ;  /* 0x000000a694947210 */ /* 0x000fe40007f1e0ff */
[----:B------:R-:W-:Y:S02]  /*5aa0*/  ISETP.GT.AND P1, PT, R147, 0x100, PT ;  /* 0x000001009300780c */ /* 0x000fe40003f24270 */
[----:B------:R-:W-:Y:S02]  /*5ab0*/  IADD3.X R149, R149, R151, R167, P0, !PT ;  /* 0x0000009795957210 */ /* 0x000fe400007fe4a7 */
[----:B------:R-:W-:-:S13]  /*5ac0*/  ISETP.GT.AND P0, PT, R3, RZ, P1 ;  /* 0x000000ff0300720c */ /* 0x000fda0000f04270 */
[----:B------:R-:W3:Y:S01]  /*5ad0*/  @P0 LDG.E.LTC128B.U16 R164, desc[UR40][R156.64] ;  /* 0x000000289ca40981 */ /* 0x000ee2000c1e1520 */
[----:B------:R-:W-:Y:S01]  /*5ae0*/  BSSY B1, `(.L_x_60) ;  /* 0x000000d000017945 */ /* 0x000fe20003800000 */
[----:B---3--:R-:W-:-:S05]  /*5af0*/  HADD2.F32 R142, -RZ, R164.H0_H0 ;  /* 0x200000a4ff8e7230 */ /* 0x008fca0000004100 */
[----:B------:R-:W-:-:S04]  /*5b00*/  FMUL R151, R142, R145 ;  /* 0x000000918e977220 */ /* 0x000fc80000400000 */
[----:B------:R-:W-:-:S05]  /*5b10*/  FFMA R151, R120, R146, R151 ;  /* 0x0000009278977223 */ /* 0x000fca0000000097 */
[----:B------:R-:W-:-:S04]  /*5b20*/  F2FP.F16.F32.PACK_AB R151, RZ, R151 ;  /* 0x00000097ff97723e */ /* 0x000fc800000000ff */
[----:B------:R-:W-:Y:S01]  /*5b30*/  PRMT R120, R151, 0x7610, R120 ;  /* 0x0000761097787816 */ /* 0x000fe20000000078 */
[----:B------:R-:W-:-:S04]  /*5b40*/  IMAD.WIDE.U32 R150, R159, R150, R148 ;  /* 0x000000969f967225 */ /* 0x000fc800078e0094 */
[----:B------:R0:W-:Y:S01]  /*5b50*/  @P0 STG.E.U16 desc[UR40][R134.64], R120 ;  /* 0x0000007886000986 */ /* 0x0001e2000c101528 */
[----:B------:R-:W-:-:S04]  /*5b60*/  IADD3 R14, P0, R14, R150, RZ ;  /* 0x000000960e0e7210 */ /* 0x000fc80007f1e0ff */
[----:B------:R-:W-:Y:S02]  /*5b70*/  IADD3.X R15, R15, R161, R151, P0, !PT ;  /* 0x000000a10f0f7210 */ /* 0x000fe400007fe497 */
[----:B------:R-:W-:-:S13]  /*5b80*/  ISETP.GT.AND P0, PT, R3, 0x1, P1 ;  /* 0x000000010300780c */ /* 0x000fda0000f04270 */
[----:B0-----:R-:W-:Y:S05]  /*5b90*/  @!P0 BRA `(.L_x_61) ;  /* 0x0000000000048947 */ /* 0x001fea0003800000 */
[----:B------:R0:W5:Y:S02]  /*5ba0*/  LDG.E.LTC128B.U16 R164, desc[UR40][R132.64+0x2] ;  /* 0x0000022884a47981 */ /* 0x000164000c1e1520 */
.L_x_61:
[----:B------:R-:W-:Y:S05]  /*5bb0*/  BSYNC B1 ;  /* 0x0000000000017941 */ /* 0x000fea0003800000 */
.L_x_60:
[----:B-----5:R-:W-:Y:S01]  /*5bc0*/  HADD2.F32 R120, -RZ, R164.H0_H0 ;  /* 0x200000a4ff787230 */ /* 0x020fe20000004100 */
[----:B------:R-:W-:Y:S04]  /*5bd0*/  BSSY B1, `(.L_x_62) ;  /* 0x0000012000017945 */ /* 0x000fe80003800000 */
[----:B------:R-:W-:-:S04]  /*5be0*/  FMUL R120, R120, R145 ;  /* 0x0000009178787220 */ /* 0x000fc80000400000 */
[----:B------:R-:W-:-:S05]  /*5bf0*/  FFMA R120, R121, R146, R120 ;  /* 0x0000009279787223 */ /* 0x000fca0000000078 */
[----:B------:R-:W-:-:S04]  /*5c00*/  F2FP.F16.F32.PACK_AB R120, RZ, R120 ;  /* 0x00000078ff78723e */ /* 0x000fc800000000ff */
[----:B------:R-:W-:Y:S01]  /*5c10*/  PRMT R142, R120, 0x7610, R142 ;  /* 0x00007610788e7816 */ /* 0x000fe2000000008e */
[----:B------:R-:W-:-:S04]  /*5c20*/  IMAD.WIDE.U32 R120, R23, R152, R14 ;  /* 0x0000009817787225 */ /* 0x000fc800078e000e */
[----:B------:R3:W-:Y:S01]  /*5c30*/  @P0 STG.E.U16 desc[UR40][R134.64+0x2], R142 ;  /* 0x0000028e86000986 */ /* 0x0007e2000c101528 */
[----:B------:R-:W-:Y:S01]  /*5c40*/  LEA R14, P0, R158, R10, 0x1 ;  /* 0x0000000a9e0e7211 */ /* 0x000fe200078008ff */
[----:B------:R-:W-:-:S03]  /*5c50*/  IMAD.IADD R153, R153, 0x1, R121 ;  /* 0x0000000199997824 */ /* 0x000fc600078e0279 */
[----:B------:R-:W-:Y:S02]  /*5c60*/  LEA.HI.X R15, R158, R11, R160, 0x1, P0 ;  /* 0x0000000b9e0f7211 */ /* 0x000fe400000f0ca0 */
[----:B------:R-:W-:-:S04]  /*5c70*/  LEA R10, P0, R120, R10, 0x1 ;  /* 0x0000000a780a7211 */ /* 0x000fc800078008ff */
[----:B------:R-:W-:Y:S02]  /*5c80*/  LEA.HI.X R11, R120, R11, R153, 0x1, P0 ;  /* 0x0000000b780b7211 */ /* 0x000fe400000f0c99 */
[----:B------:R-:W-:-:S05]  /*5c90*/  IADD3 R120, P0, R134, R163, RZ ;  /* 0x000000a386787210 */ /* 0x000fca0007f1e0ff */
[----:B------:R-:W-:Y:S01]  /*5ca0*/  IMAD.X R121, R135, 0x1, R165, P0 ;  /* 0x0000000187797824 */ /* 0x000fe200000e06a5 */
[----:B------:R-:W-:-:S04]  /*5cb0*/  ISETP.GT.AND P0, PT, R147, 0x108, PT ;  /* 0x000001089300780c */ /* 0x000fc80003f04270 */
[----:B------:R-:W-:-:S13]  /*5cc0*/  ISETP.GT.AND P5, PT, R3, RZ, P0 ;  /* 0x000000ff0300720c */ /* 0x000fda00007a4270 */
[----:B---3--:R-:W-:Y:S05]  /*5cd0*/  @!P5 BRA `(.L_x_63) ;  /* 0x000000000004d947 */ /* 0x008fea0003800000 */
[----:B------:R3:W5:Y:S02]  /*5ce0*/  LDG.E.LTC128B.U16 R164, desc[UR40][R14.64] ;  /* 0x000000280ea47981 */ /* 0x000764000c1e1520 */
.L_x_63:
[----:B------:R-:W-:Y:S05]  /*5cf0*/  BSYNC B1 ;  /* 0x0000000000017941 */ /* 0x000fea0003800000 */
.L_x_62:
[----:B---3-5:R-:W-:Y:S01]  /*5d00*/  HADD2.F32 R14, -RZ, R164.H0_H0 ;  /* 0x200000a4ff0e7230 */ /* 0x028fe20000004100 */
[----:B------:R-:W-:Y:S04]  /*5d10*/  BSSY B1, `(.L_x_64) ;  /* 0x0000008000017945 */ /* 0x000fe80003800000 */
[----:B------:R-:W-:-:S04]  /*5d20*/  FMUL R15, R14, R145 ;  /* 0x000000910e0f7220 */ /* 0x000fc80000400000 */
[----:B------:R-:W-:-:S05]  /*5d30*/  FFMA R15, R122, R146, R15 ;  /* 0x000000927a0f7223 */ /* 0x000fca000000000f */
[----:B------:R-:W-:-:S05]  /*5d40*/  F2FP.F16.F32.PACK_AB R15, RZ, R15 ;  /* 0x0000000fff0f723e */ /* 0x000fca00000000ff */
[----:B------:R3:W-:Y:S01]  /*5d50*/  @P5 STG.E.U16 desc[UR40][R120.64], R15 ;  /* 0x0000000f78005986 */ /* 0x0007e2000c101528 */
[----:B------:R-:W-:-:S13]  /*5d60*/  ISETP.GT.AND P5, PT, R3, 0x1, P0 ;  /* 0x000000010300780c */ /* 0x000fda00007a4270 */
[----:B---3--:R-:W-:Y:S05]  /*5d70*/  @!P5 BRA `(.L_x_65) ;  /* 0x000000000004d947 */ /* 0x008fea0003800000 */
[----:B------:R3:W5:Y:S02]  /*5d80*/  LDG.E.LTC128B.U16 R164, desc[UR40][R10.64+0x2] ;  /* 0x000002280aa47981 */ /* 0x000764000c1e1520 */
.L_x_65:
[----:B------:R-:W-:Y:S05]  /*5d90*/  BSYNC B1 ;  /* 0x0000000000017941 */ /* 0x000fea0003800000 */
.L_x_64:
[----:B-----5:R-:W-:Y:S01]  /*5da0*/  HADD2.F32 R14, -RZ, R164.H0_H0 ;  /* 0x200000a4ff0e7230 */ /* 0x020fe20000004100 */
[----:B------:R-:W-:Y:S04]  /*5db0*/  BSSY B1, `(.L_x_66) ;  /* 0x0000008000017945 */ /* 0x000fe80003800000 */
[----:B------:R-:W-:-:S04]  /*5dc0*/  FMUL R14, R14, R145 ;  /* 0x000000910e0e7220 */ /* 0x000fc80000400000 */
[----:B------:R-:W-:-:S05]  /*5dd0*/  FFMA R14, R123, R146, R14 ;  /* 0x000000927b0e7223 */ /* 0x000fca000000000e */
[----:B------:R-:W-:-:S05]  /*5de0*/  F2FP.F16.F32.PACK_AB R14, RZ, R14 ;  /* 0x0000000eff0e723e */ /* 0x000fca00000000ff */
[----:B------:R0:W-:Y:S01]  /*5df0*/  @P5 STG.E.U16 desc[UR40][R120.64+0x2], R14 ;  /* 0x0000020e78005986 */ /* 0x0001e2000c101528 */
[----:B------:R-:W-:-:S13]  /*5e00*/  ISETP.GT.AND P5, PT, R3, 0x8, P1 ;  /* 0x000000080300780c */ /* 0x000fda0000fa4270 */
[----:B0-----:R-:W-:Y:S05]  /*5e10*/  @!P5 BRA `(.L_x_67) ;  /* 0x000000000004d947 */ /* 0x001fea0003800000 */
[----:B------:R0:W5:Y:S02]  /*5e20*/  LDG.E.LTC128B.U16 R164, desc[UR40][R132.64+0x10] ;  /* 0x0000102884a47981 */ /* 0x000164000c1e1520 */
.L_x_67:
[----:B------:R-:W-:Y:S05]  /*5e30*/  BSYNC B1 ;  /* 0x0000000000017941 */ /* 0x000fea0003800000 */
.L_x_66:
[----:B-----5:R-:W-:Y:S01]  /*5e40*/  HADD2.F32 R14, -RZ, R164.H0_H0 ;  /* 0x200000a4ff0e7230 */ /* 0x020fe20000004100 */
[----:B------:R-:W-:Y:S04]  /*5e50*/  BSSY B1, `(.L_x_68) ;  /* 0x000000b000017945 */ /* 0x000fe80003800000 */
[----:B------:R-:W-:Y:S01]  /*5e60*/  FMUL R15, R14, R145 ;  /* 0x000000910e0f7220 */ /* 0x000fe20000400000 */
[----:B------:R-:W-:-:S03]  /*5e70*/  @P5 IMAD.MOV.U32 R14, RZ, RZ, R134 ;  /* 0x000000ffff0e5224 */ /* 0x000fc600078e0086 */
[----:B------:R-:W-:-:S05]  /*5e80*/  FFMA R15, R124, R146, R15 ;  /* 0x000000927c0f7223 */ /* 0x000fca000000000f */
[----:B------:R-:W-:-:S04]  /*5e90*/  F2FP.F16.F32.PACK_AB R15, RZ, R15 ;  /* 0x0000000fff0f723e */ /* 0x000fc800000000ff */
[----:B------:R-:W-:Y:S01]  /*5ea0*/  PRMT R23, R15, 0x7610, R23 ;  /* 0x000076100f177816 */ /* 0x000fe20000000017 */
[----:B------:R-:W-:-:S05]  /*5eb0*/  @P5 IMAD.MOV.U32 R15, RZ, RZ, R135 ;  /* 0x000000ffff0f5224 */ /* 0x000fca00078e0087 */
[----:B------:R0:W-:Y:S01]  /*5ec0*/  @P5 STG.E.U16 desc[UR40][R14.64+0x10], R23 ;  /* 0x000010170e005986 */ /* 0x0001e2000c101528 */
[----:B------:R-:W-:-:S13]  /*5ed0*/  ISETP.GT.AND P5, PT, R3, 0x9, P1 ;  /* 0x000000090300780c */ /* 0x000fda0000fa4270 */
[----:B0-----:R-:W-:Y:S05]  /*5ee0*/  @!P5 BRA `(.L_x_69) ;  /* 0x000000000004d947 */ /* 0x001fea0003800000 */
[----:B------:R0:W5:Y:S02]  /*5ef0*/  LDG.E.LTC128B.U16 R164, desc[UR40][R132.64+0x12] ;  /* 0x0000122884a47981 */ /* 0x000164000c1e1520 */
.L_x_69:
[----:B------:R-:W-:Y:S05]  /*5f00*/  BSYNC B1 ;  /* 0x0000000000017941 */ /* 0x000fea0003800000 */
.L_x_68:
[----:B-----5:R-:W-:Y:S01]  /*5f10*/  HADD2.F32 R14, -RZ, R164.H0_H0 ;  /* 0x200000a4ff0e7230 */ /* 0x020fe20000004100 */
[----:B------:R-:W-:Y:S01]  /*5f20*/  BSSY B1, `(.L_x_70) ;  /* 0x000000d000017945 */ /* 0x000fe20003800000 */
[----:B------:R-:W-:-:S03]  /*5f30*/  @P5 IMAD.MOV.U32 R15, RZ, RZ, R135 ;  /* 0x000000ffff0f5224 */ /* 0x000fc600078e0087 */
[----:B------:R-:W-:-:S04]  /*5f40*/  FMUL R14, R14, R145 ;  /* 0x000000910e0e7220 */ /* 0x000fc80000400000 */
[----:B------:R-:W-:-:S05]  /*5f50*/  FFMA R14, R125, R146, R14 ;  /* 0x000000927d0e7223 */ /* 0x000fca000000000e */
[----:B------:R-:W-:-:S04]  /*5f60*/  F2FP.F16.F32.PACK_AB R14, RZ, R14 ;  /* 0x0000000eff0e723e */ /* 0x000fc800000000ff */
[----:B------:R-:W-:Y:S01]  /*5f70*/  PRMT R23, R14, 0x7610, R23 ;  /* 0x000076100e177816 */ /* 0x000fe20000000017 */
[----:B------:R-:W-:-:S05]  /*5f80*/  @P5 IMAD.MOV.U32 R14, RZ, RZ, R134 ;  /* 0x000000ffff0e5224 */ /* 0x000fca00078e0086 */
[----:B------:R0:W-:Y:S01]  /*5f90*/  @P5 STG.E.U16 desc[UR40][R14.64+0x12], R23 ;  /* 0x000012170e005986 */ /* 0x0001e2000c101528 */
[----:B------:R-:W-:-:S05]  /*5fa0*/  IADD3 R122, P5, R134, R163, RZ ;  /* 0x000000a3867a7210 */ /* 0x000fca0007fbe0ff */
[----:B------:R-:W-:Y:S01]  /*5fb0*/  IMAD.X R123, R135, 0x1, R165, P5 ;  /* 0x00000001877b7824 */ /* 0x000fe200028e06a5 */
[----:B------:R-:W-:-:S13]  /*5fc0*/  ISETP.GT.AND P5, PT, R3, 0x8, P0 ;  /* 0x000000080300780c */ /* 0x000fda00007a4270 */
[----:B0-----:R-:W-:Y:S05]  /*5fd0*/  @!P5 BRA `(.L_x_71) ;  /* 0x000000000004d947 */ /* 0x001fea0003800000 */
[----:B------:R0:W5:Y:S02]  /*5fe0*/  LDG.E.LTC128B.U16 R164, desc[UR40][R10.64+0x10] ;  /* 0x000010280aa47981 */ /* 0x000164000c1e1520 */
.L_x_71:
[----:B------:R-:W-:Y:S05]  /*5ff0*/  BSYNC B1 ;  /* 0x0000000000017941 */ /* 0x000fea0003800000 */
.L_x_70:
[----:B-----5:R-:W-:Y:S01]  /*6000*/  HADD2.F32 R14, -RZ, R164.H0_H0 ;  /* 0x200000a4ff0e7230 */ /* 0x020fe20000004100 */
[----:B------:R-:W-:Y:S04]  /*6010*/  BSSY B1, `(.L_x_72) ;  /* 0x000000c000017945 */ /* 0x000fe80003800000 */
[----:B------:R-:W-:-:S04]  /*6020*/  FMUL R15, R14, R145 ;  /* 0x000000910e0f7220 */ /* 0x000fc80000400000 */
[----:B------:R-:W-:-:S05]  /*6030*/  FFMA R15, R126, R146, R15 ;  /* 0x000000927e0f7223 */ /* 0x000fca000000000f */
[----:B------:R-:W-:-:S05]  /*6040*/  F2FP.F16.F32.PACK_AB R15, RZ, R15 ;  /* 0x0000000fff0f723e */ /* 0x000fca00000000ff */
[----:B------:R1:W-:Y:S01]  /*6050*/  @P5 STG.E.U16 desc[UR40][R122.64+0x10], R15 ;  /* 0x0000100f7a005986 */ /* 0x0003e2000c101528 */
[----:B------:R-:W-:-:S04]  /*6060*/  IADD3 R14, P5, R155, R128, RZ ;  /* 0x000000809b0e7210 */ /* 0x000fc80007fbe0ff */
[----:B-1----:R-:W-:Y:S02]  /*6070*/  IADD3.X R15, R141, R143, RZ, P5, !PT ;  /* 0x0000008f8d0f7210 */ /* 0x002fe40002ffe4ff */
[----:B------:R-:W-:-:S05]  /*6080*/  IADD3 R120, P5, R163, R14, RZ ;  /* 0x0000000ea3787210 */ /* 0x000fca0007fbe0ff */
[----:B------:R-:W-:Y:S01]  /*6090*/  IMAD.X R121, R165, 0x1, R15, P5 ;  /* 0x00000001a5797824 */ /* 0x000fe200028e060f */
[----:B------:R-:W-:-:S13]  /*60a0*/  ISETP.GT.AND P5, PT, R3, 0x9, P0 ;  /* 0x000000090300780c */ /* 0x000fda00007a4270 */
[----:B------:R-:W-:Y:S05]  /*60b0*/  @!P5 BRA `(.L_x_73) ;  /* 0x000000000004d947 */ /* 0x000fea0003800000 */
[----:B------:R1:W5:Y:S02]  /*60c0*/  LDG.E.LTC128B.U16 R164, desc[UR40][R10.64+0x12] ;  /* 0x000012280aa47981 */ /* 0x000364000c1e1520 */
.L_x_73:
[----:B------:R-:W-:Y:S05]  /*60d0*/  BSYNC B1 ;  /* 0x0000000000017941 */ /* 0x000fea0003800000 */
.L_x_72:
        /* <DEDUP_REMOVED lines=9> */
.L_x_75:
[----:B------:R-:W-:Y:S05]  /*6170*/  BSYNC B1 ;  /* 0x0000000000017941 */ /* 0x000fea0003800000 */
.L_x_74:
        /* <DEDUP_REMOVED lines=9> */
.L_x_77:
[----:B------:R-:W-:Y:S05]  /*6210*/  BSYNC B1 ;  /* 0x0000000000017941 */ /* 0x000fea0003800000 */
.L_x_76:
        /* <DEDUP_REMOVED lines=9> */
.L_x_79:
[----:B------:R-:W-:Y:S05]  /*62b0*/  BSYNC B1 ;  /* 0x0000000000017941 */ /* 0x000fea0003800000 */
.L_x_78:
        /* <DEDUP_REMOVED lines=9> */
.L_x_81:
[----:B------:R-:W-:Y:S05]  /*6350*/  BSYNC B1 ;  /* 0x0000000000017941 */ /* 0x000fea0003800000 */
.L_x_80:
        /* <DEDUP_REMOVED lines=9> */
.L_x_83:
[----:B------:R-:W-:Y:S05]  /*63f0*/  BSYNC B1 ;  /* 0x0000000000017941 */ /* 0x000fea0003800000 */
.L_x_82:
        /* <DEDUP_REMOVED lines=9> */
.L_x_85:
[----:B------:R-:W-:Y:S05]  /*6490*/  BSYNC B1 ;  /* 0x0000000000017941 */ /* 0x000fea0003800000 */
.L_x_84:
        /* <DEDUP_REMOVED lines=9> */
.L_x_87:
[----:B------:R-:W-:Y:S05]  /*6530*/  BSYNC B1 ;  /* 0x0000000000017941 */ /* 0x000fea0003800000 */
.L_x_86:
        /* <DEDUP_REMOVED lines=9> */
.L_x_89:
[----:B------:R-:W-:Y:S05]  /*65d0*/  BSYNC B1 ;  /* 0x0000000000017941 */ /* 0x000fea0003800000 */
.L_x_88:
        /* <DEDUP_REMOVED lines=9> */
.L_x_91:
[----:B------:R-:W-:Y:S05]  /*6670*/  BSYNC B1 ;  /* 0x0000000000017941 */ /* 0x000fea0003800000 */
.L_x_90:
[----:B-----5:R-:W-:Y:S01]  /*6680*/  HADD2.F32 R112, -RZ, R164.H0_H0 ;  /* 0x200000a4ff707230 */ /* 0x020fe20000004100 */
[----:B------:R-:W-:Y:S01]  /*6690*/  BSSY B1, `(.L_x_92) ;  /* 0x000000a000017945 */ /* 0x000fe20003800000 */
[----:B------:R-:W-:-:S03]  /*66a0*/  @P5 IMAD.MOV.U32 R113, RZ, RZ, R141 ;  /* 0x000000ffff715224 */ /* 0x000fc600078e008d */
[----:B------:R-:W-:Y:S01]  /*66b0*/  FMUL R23, R112, R145 ;  /* 0x0000009170177220 */ /* 0x000fe20000400000 */
[----:B------:R-:W-:-:S03]  /*66c0*/  @P5 IMAD.MOV.U32 R112, RZ, RZ, R128 ;  /* 0x000000ffff705224 */ /* 0x000fc600078e0080 */
[----:B------:R-:W-:-:S05]  /*66d0*/  FFMA R23, R104, R146, R23 ;  /* 0x0000009268177223 */ /* 0x000fca0000000017 */
[----:B------:R-:W-:-:S05]  /*66e0*/  F2FP.F16.F32.PACK_AB R23, RZ, R23 ;  /* 0x00000017ff17723e */ /* 0x000fca00000000ff */
[----:B------:R0:W-:Y:S01]  /*66f0*/  @P5 STG.E.U16 desc[UR40][R112.64+0x20], R23 ;  /* 0x0000201770005986 */ /* 0x0001e2000c101528 */
[----:B------:R-:W-:-:S13]  /*6700*/  ISETP.GT.AND P5, PT, R3, 0x11, P2 ;  /* 0x000000110300780c */ /* 0x000fda00017a4270 */
[----:B0-----:R-:W-:Y:S05]  /*6710*/  @!P5 BRA `(.L_x_93) ;  /* 0x000000000004d947 */ /* 0x001fea0003800000 */
[----:B------:R0:W5:Y:S02]  /*6720*/  LDG.E.LTC128B.U16 R164, desc[UR40][R136.64+0x22] ;  /* 0x0000222888a47981 */ /* 0x000164000c1e1520 */
.L_x_93:
[----:B------:R-:W-:Y:S05]  /*6730*/  BSYNC B1 ;  /* 0x0000000000017941 */ /* 0x000fea0003800000 */
.L_x_92:
[----:B-----5:R-:W-:Y:S01]  /*6740*/  HADD2.F32 R104, -RZ, R164.H0_H0 ;  /* 0x200000a4ff687230 */ /* 0x020fe20000004100 */
[----:B------:R-:W-:Y:S04]  /*6750*/  BSSY B1, `(.L_x_94) ;  /* 0x000000b000017945 */ /* 0x000fe80003800000 */
[----:B------:R-:W-:-:S04]  /*6760*/  FMUL R104, R104, R145 ;  /* 0x0000009168687220 */ /* 0x000fc80000400000 */
[----:B------:R-:W-:Y:S01]  /*6770*/  FFMA R104, R105, R146, R104 ;  /* 0x0000009269687223 */ /* 0x000fe20000000068 */
[----:B------:R-:W-:-:S04]  /*6780*/  @P5 IMAD.MOV.U32 R105, RZ, RZ, R141 ;  /* 0x000000ffff695224 */ /* 0x000fc800078e008d */
[----:B------:R-:W-:-:S04]  /*6790*/  F2FP.F16.F32.PACK_AB R104, RZ, R104 ;  /* 0x00000068ff68723e */ /* 0x000fc800000000ff */
[----:B------:R-:W-:Y:S01]  /*67a0*/  PRMT R23, R104, 0x7610, R23 ;  /* 0x0000761068177816 */ /* 0x000fe20000000017 */
[----:B------:R-:W-:-:S05]  /*67b0*/  @P5 IMAD.MOV.U32 R104, RZ, RZ, R128 ;  /* 0x000000ffff685224 */ /* 0x000fca00078e0080 */
[----:B------:R0:W-:Y:S01]  /*67c0*/  @P5 STG.E.U16 desc[UR40][R104.64+0x22], R23 ;  /* 0x0000221768005986 */ /* 0x0001e2000c101528 */
[----:B------:R-:W-:-:S13]  /*67d0*/  ISETP.GT.AND P5, PT, R3, 0x10, P6 ;  /* 0x000000100300780c */ /* 0x000fda00037a4270 */
[----:B0-----:R-:W-:Y:S05]  /*67e0*/  @!P5 BRA `(.L_x_95) ;  /* 0x000000000004d947 */ /* 0x001fea0003800000 */
[----:B------:R0:W5:Y:S02]  /*67f0*/  LDG.E.LTC128B.U16 R164, desc[UR40][R168.64+0x20] ;  /* 0x00002028a8a47981 */ /* 0x000164000c1e1520 */
.L_x_95:
[----:B------:R-:W-:Y:S05]  /*6800*/  BSYNC B1 ;  /* 0x0000000000017941 */ /* 0x000fea0003800000 */
.L_x_94:
        /* <DEDUP_REMOVED lines=11> */
.L_x_97:
[----:B------:R-:W-:Y:S05]  /*68c0*/  BSYNC B1 ;  /* 0x0000000000017941 */ /* 0x000fea0003800000 */
.L_x_96:
        /* <DEDUP_REMOVED lines=12> */
.L_x_99:
[----:B------:R-:W-:Y:S05]  /*6990*/  BSYNC B1 ;  /* 0x0000000000017941 */ /* 0x000fea0003800000 */
.L_x_98:
        /* <DEDUP_REMOVED lines=11> */
.L_x_101:
[----:B------:R-:W-:Y:S05]  /*6a50*/  BSYNC B1 ;  /* 0x0000000000017941 */ /* 0x000fea0003800000 */
.L_x_100:
        /* <DEDUP_REMOVED lines=12> */
.L_x_103:
[----:B------:R-:W-:Y:S05]  /*6b20*/  BSYNC B1 ;  /* 0x0000000000017941 */ /* 0x000fea0003800000 */
.L_x_102:
        /* <DEDUP_REMOVED lines=11> */
.L_x_105:
[----:B------:R-:W-:Y:S05]  /*6be0*/  BSYNC B1 ;  /* 0x0000000000017941 */ /* 0x000fea0003800000 */
.L_x_104:
[----:B-----5:R-:W-:Y:S02]  /*6bf0*/  HADD2.F32 R104, -RZ, R164.H0_H0 ;  /* 0x200000a4ff687230 */ /* 0x020fe40000004100 */
        /* <DEDUP_REMOVED lines=8> */
[----:B------:R-:W2:Y:S01]  /*6c80*/  @P5 LDG.E.LTC128B.U16 R164, desc[UR40][R132.64+0x20] ;  /* 0x0000202884a45981 */ /* 0x000ea2000c1e1520 */
[----:B------:R-:W-:Y:S01]  /*6c90*/  BSSY B1, `(.L_x_106) ;  /* 0x0000009000017945 */ /* 0x000fe20003800000 */
[----:B--2---:R-:W-:-:S05]  /*6ca0*/  HADD2.F32 R106, -RZ, R164.H0_H0 ;  /* 0x200000a4ff6a7230 */ /* 0x004fca0000004100 */
[----:B------:R-:W-:-:S04]  /*6cb0*/  FMUL R23, R106, R145 ;  /* 0x000000916a177220 */ /* 0x000fc80000400000 */
[----:B------:R-:W-:-:S05]  /*6cc0*/  FFMA R23, R96, R146, R23 ;  /* 0x0000009260177223 */ /* 0x000fca0000000017 */
[----:B------:R-:W-:-:S05]  /*6cd0*/  F2FP.F16.F32.PACK_AB R23, RZ, R23 ;  /* 0x00000017ff17723e */ /* 0x000fca00000000ff */
[----:B------:R0:W-:Y:S01]  /*6ce0*/  @P5 STG.E.U16 desc[UR40][R14.64+0x20], R23 ;  /* 0x000020170e005986 */ /* 0x0001e2000c101528 */
[----:B------:R-:W-:-:S13]  /*6cf0*/  ISETP.GT.AND P5, PT, R3, 0x11, P1 ;  /* 0x000000110300780c */ /* 0x000fda0000fa4270 */
[----:B0-----:R-:W-:Y:S05]  /*6d00*/  @!P5 BRA `(.L_x_107) ;  /* 0x000000000004d947 */ /* 0x001fea0003800000 */
[----:B------:R0:W5:Y:S02]  /*6d10*/  LDG.E.LTC128B.U16 R164, desc[UR40][R132.64+0x22] ;  /* 0x0000222884a47981 */ /* 0x000164000c1e1520 */
.L_x_107:
[----:B------:R-:W-:Y:S05]  /*6d20*/  BSYNC B1 ;  /* 0x0000000000017941 */ /* 0x000fea0003800000 */
.L_x_106:
[----:B-----5:R-:W-:Y:S01]  /*6d30*/  HADD2.F32 R96, -RZ, R164.H0_H0 ;  /* 0x200000a4ff607230 */ /* 0x020fe20000004100 */
[----:B------:R-:W-:Y:S04]  /*6d40*/  BSSY B1, `(.L_x_108) ;  /* 0x0000008000017945 */ /* 0x000fe80003800000 */
[----:B------:R-:W-:-:S04]  /*6d50*/  FMUL R96, R96, R145 ;  /* 0x0000009160607220 */ /* 0x000fc80000400000 */
[----:B------:R-:W-:-:S05]  /*6d60*/  FFMA R96, R97, R146, R96 ;  /* 0x0000009261607223 */ /* 0x000fca0000000060 */
[----:B------:R-:W-:-:S05]  /*6d70*/  F2FP.F16.F32.PACK_AB R96, RZ, R96 ;  /* 0x00000060ff60723e */ /* 0x000fca00000000ff */
[----:B------:R2:W-:Y:S01]  /*6d80*/  @P5 STG.E.U16 desc[UR40][R14.64+0x22], R96 ;  /* 0x000022600e005986 */ /* 0x0005e2000c101528 */
[----:B------:R-:W-:-:S13]  /*6d90*/  ISETP.GT.AND P5, PT, R3, 0x10, P0 ;  /* 0x000000100300780c */ /* 0x000fda00007a4270 */
[----:B--2---:R-:W-:Y:S05]  /*6da0*/  @!P5 BRA `(.L_x_109) ;  /* 0x000000000004d947 */ /* 0x004fea0003800000 */
[----:B------:R2:W5:Y:S02]  /*6db0*/  LDG.E.LTC128B.U16 R164, desc[UR40][R10.64+0x20] ;  /* 0x000020280aa47981 */ /* 0x000564000c1e1520 */
.L_x_109:
[----:B------:R-:W-:Y:S05]  /*6dc0*/  BSYNC B1 ;  /* 0x0000000000017941 */ /* 0x000fea0003800000 */
.L_x_108:
        /* <DEDUP_REMOVED lines=9> */
.L_x_111:
[----:B------:R-:W-:Y:S05]  /*6e60*/  BSYNC B1 ;  /* 0x0000000000017941 */ /* 0x000fea0003800000 */
.L_x_110:
        /* <DEDUP_REMOVED lines=9> */
.L_x_113:
[----:B------:R-:W-:Y:S05]  /*6f00*/  BSYNC B1 ;  /* 0x0000000000017941 */ /* 0x000fea0003800000 */
.L_x_112:
        /* <DEDUP_REMOVED lines=9> */
.L_x_115:
[----:B------:R-:W-:Y:S05]  /*6fa0*/  BSYNC B1 ;  /* 0x0000000000017941 */ /* 0x000fea0003800000 */
.L_x_114:
        /* <DEDUP_REMOVED lines=9> */
.L_x_117:
[----:B------:R-:W-:Y:S05]  /*7040*/  BSYNC B1 ;  /* 0x0000000000017941 */ /* 0x000fea0003800000 */
.L_x_116:
        /* <DEDUP_REMOVED lines=9> */
.L_x_119:
[----:B------:R-:W-:Y:S05]  /*70e0*/  BSYNC B1 ;  /* 0x0000000000017941 */ /* 0x000fea0003800000 */
.L_x_118:
        /* <DEDUP_REMOVED lines=9> */
.L_x_121:
[----:B------:R-:W-:Y:S05]  /*7180*/  BSYNC B1 ;  /* 0x0000000000017941 */ /* 0x000fea0003800000 */
.L_x_120:
        /* <DEDUP_REMOVED lines=9> */
.L_x_123:
[----:B------:R-:W-:Y:S05]  /*7220*/  BSYNC B1 ;  /* 0x0000000000017941 */ /* 0x000fea0003800000 */
.L_x_122:
        /* <DEDUP_REMOVED lines=9> */
.L_x_125:
[----:B------:R-:W-:Y:S05]  /*72c0*/  BSYNC B1 ;  /* 0x0000000000017941 */ /* 0x000fea0003800000 */
.L_x_124:
        /* <DEDUP_REMOVED lines=9> */
.L_x_127:
[----:B------:R-:W-:Y:S05]  /*7360*/  BSYNC B1 ;  /* 0x0000000000017941 */ /* 0x000fea0003800000 */
.L_x_126:
        /* <DEDUP_REMOVED lines=9> */
.L_x_129:
[----:B------:R-:W-:Y:S05]  /*7400*/  BSYNC B1 ;  /* 0x0000000000017941 */ /* 0x000fea0003800000 */
.L_x_128:
        /* <DEDUP_REMOVED lines=9> */
.L_x_131:
[----:B------:R-:W-:Y:S05]  /*74a0*/  BSYNC B1 ;  /* 0x0000000000017941 */ /* 0x000fea0003800000 */
.L_x_130:
        /* <DEDUP_REMOVED lines=9> */
.L_x_133:
[----:B------:R-:W-:Y:S05]  /*7540*/  BSYNC B1 ;  /* 0x0000000000017941 */ /* 0x000fea0003800000 */
.L_x_132:
        /* <DEDUP_REMOVED lines=9> */
.L_x_135:
[----:B------:R-:W-:Y:S05]  /*75e0*/  BSYNC B1 ;  /* 0x0000000000017941 */ /* 0x000fea0003800000 */
.L_x_134:
        /* <DEDUP_REMOVED lines=9> */
.L_x_137:
[----:B------:R-:W-:Y:S05]  /*7680*/  BSYNC B1 ;  /* 0x0000000000017941 */ /* 0x000fea0003800000 */
.L_x_136:
[----:B-----5:R-:W-:Y:S01]  /*7690*/  HADD2.F32 R88, -RZ, R164.H0_H0 ;  /* 0x200000a4ff587230 */ /* 0x020fe20000004100 */
[----:B------:R-:W-:Y:S01]  /*76a0*/  @P5 MOV R89, R141 ;  /* 0x0000008d00595202 */ /* 0x000fe20000000f00 */
[----:B------:R-:W-:Y:S03]  /*76b0*/  BSSY B1, `(.L_x_138) ;  /* 0x0000009000017945 */ /* 0x000fe60003800000 */
        /* <DEDUP_REMOVED lines=8> */
.L_x_139:
[----:B------:R-:W-:Y:S05]  /*7740*/  BSYNC B1 ;  /* 0x0000000000017941 */ /* 0x000fea0003800000 */
.L_x_138:
        /* <DEDUP_REMOVED lines=12> */
.L_x_141:
[----:B------:R-:W-:Y:S05]  /*7810*/  BSYNC B1 ;  /* 0x0000000000017941 */ /* 0x000fea0003800000 */
.L_x_140:
        /* <DEDUP_REMOVED lines=11> */
.L_x_143:
[----:B------:R-:W-:Y:S05]  /*78d0*/  BSYNC B1 ;  /* 0x0000000000017941 */ /* 0x000fea0003800000 */
.L_x_142:
        /* <DEDUP_REMOVED lines=12> */
.L_x_145:
[----:B------:R-:W-:Y:S05]  /*79a0*/  BSYNC B1 ;  /* 0x0000000000017941 */ /* 0x000fea0003800000 */
.L_x_144:
        /* <DEDUP_REMOVED lines=11> */
.L_x_147:
[----:B------:R-:W-:Y:S05]  /*7a60*/  BSYNC B1 ;  /* 0x0000000000017941 */ /* 0x000fea0003800000 */
.L_x_146:
        /* <DEDUP_REMOVED lines=12> */
.L_x_149:
[----:B------:R-:W-:Y:S05]  /*7b30*/  BSYNC B1 ;  /* 0x0000000000017941 */ /* 0x000fea0003800000 */
.L_x_148:
        /* <DEDUP_REMOVED lines=11> */
.L_x_151:
[----:B------:R-:W-:Y:S05]  /*7bf0*/  BSYNC B1 ;  /* 0x0000000000017941 */ /* 0x000fea0003800000 */
.L_x_150:
        /* <DEDUP_REMOVED lines=12> */
.L_x_153:
[----:B------:R-:W-:Y:S05]  /*7cc0*/  BSYNC B1 ;  /* 0x0000000000017941 */ /* 0x000fea0003800000 */
.L_x_152:
        /* <DEDUP_REMOVED lines=9> */
.L_x_155:
[----:B------:R-:W-:Y:S05]  /*7d60*/  BSYNC B1 ;  /* 0x0000000000017941 */ /* 0x000fea0003800000 */
.L_x_154:
        /* <DEDUP_REMOVED lines=9> */
.L_x_157:
[----:B------:R-:W-:Y:S05]  /*7e00*/  BSYNC B1 ;  /* 0x0000000000017941 */ /* 0x000fea0003800000 */
.L_x_156:
        /* <DEDUP_REMOVED lines=9> */
.L_x_159:
[----:B------:R-:W-:Y:S05]  /*7ea0*/  BSYNC B1 ;  /* 0x0000000000017941 */ /* 0x000fea0003800000 */
.L_x_158:
        /* <DEDUP_REMOVED lines=9> */
.L_x_161:
[----:B------:R-:W-:Y:S05]  /*7f40*/  BSYNC B1 ;  /* 0x0000000000017941 */ /* 0x000fea0003800000 */
.L_x_160:
        /* <DEDUP_REMOVED lines=9> */
.L_x_163:
[----:B------:R-:W-:Y:S05]  /*7fe0*/  BSYNC B1 ;  /* 0x0000000000017941 */ /* 0x000fea0003800000 */
.L_x_162:
        /* <DEDUP_REMOVED lines=9> */
.L_x_165:
[----:B------:R-:W-:Y:S05]  /*8080*/  BSYNC B1 ;  /* 0x0000000000017941 */ /* 0x000fea0003800000 */
.L_x_164:
        /* <DEDUP_REMOVED lines=9> */
.L_x_167:
[----:B------:R-:W-:Y:S05]  /*8120*/  BSYNC B1 ;  /* 0x0000000000017941 */ /* 0x000fea0003800000 */
.L_x_166:
        /* <DEDUP_REMOVED lines=9> */
.L_x_169:
[----:B------:R-:W-:Y:S05]  /*81c0*/  BSYNC B1 ;  /* 0x0000000000017941 */ /* 0x000fea0003800000 */
.L_x_168:
        /* <DEDUP_REMOVED lines=9> */
.L_x_171:
[----:B------:R-:W-:Y:S05]  /*8260*/  BSYNC B1 ;  /* 0x0000000000017941 */ /* 0x000fea0003800000 */
.L_x_170:
        /* <DEDUP_REMOVED lines=9> */
.L_x_173:
[----:B------:R-:W-:Y:S05]  /*8300*/  BSYNC B1 ;  /* 0x0000000000017941 */ /* 0x000fea0003800000 */
.L_x_172:
        /* <DEDUP_REMOVED lines=9> */
.L_x_175:
[----:B------:R-:W-:Y:S05]  /*83a0*/  BSYNC B1 ;  /* 0x0000000000017941 */ /* 0x000fea0003800000 */
.L_x_174:
        /* <DEDUP_REMOVED lines=9> */
.L_x_177:
[----:B------:R-:W-:Y:S05]  /*8440*/  BSYNC B1 ;  /* 0x0000000000017941 */ /* 0x000fea0003800000 */
.L_x_176:
        /* <DEDUP_REMOVED lines=9> */
.L_x_179:
[----:B------:R-:W-:Y:S05]  /*84e0*/  BSYNC B1 ;  /* 0x0000000000017941 */ /* 0x000fea0003800000 */
.L_x_178:
        /* <DEDUP_REMOVED lines=9> */
.L_x_181:
[----:B------:R-:W-:Y:S05]  /*8580*/  BSYNC B1 ;  /* 0x0000000000017941 */ /* 0x000fea0003800000 */
.L_x_180:
        /* <DEDUP_REMOVED lines=9> */
.L_x_183:
[----:B------:R-:W-:Y:S05]  /*8620*/  BSYNC B1 ;  /* 0x0000000000017941 */ /* 0x000fea0003800000 */
.L_x_182:
        /* <DEDUP_REMOVED lines=9> */
.L_x_185:
[----:B------:R-:W-:Y:S05]  /*86c0*/  BSYNC B1 ;  /* 0x0000000000017941 */ /* 0x000fea0003800000 */
.L_x_184:
        /* <DEDUP_REMOVED lines=11> */
.L_x_187:
[----:B------:R-:W-:Y:S05]  /*8780*/  BSYNC B1 ;  /* 0x0000000000017941 */ /* 0x000fea0003800000 */
.L_x_186:
[----:B-----5:R-:W-:Y:S01]  /*8790*/  HADD2.F32 R56, -RZ, R164.H0_H0 ;  /* 0x200000a4ff387230 */ /* 0x020fe20000004100 */
[----:B------:R-:W-:Y:S04]  /*87a0*/  BSSY B1, `(.L_x_188) ;  /* 0x000000b000017945 */ /* 0x000fe80003800000 */
[----:B------:R-:W-:-:S04]  /*87b0*/  FMUL R56, R56, R145 ;  /* 0x0000009138387220 */ /* 0x000fc80000400000 */
[----:B------:R-:W-:Y:S01]  /*87c0*/  FFMA R56, R57, R146, R56 ;  /* 0x0000009239387223 */ /* 0x000fe20000000038 */
[----:B------:R-:W-:-:S04]  /*87d0*/  @P5 MOV R57, R141 ;  /* 0x0000008d00395202 */ /* 0x000fc80000000f00 */
[----:B------:R-:W-:-:S04]  /*87e0*/  F2FP.F16.F32.PACK_AB R56, RZ, R56 ;  /* 0x00000038ff38723e */ /* 0x000fc800000000ff */
[----:B------:R-:W-:Y:S01]  /*87f0*/  PRMT R23, R56, 0x7610, R23 ;  /* 0x0000761038177816 */ /* 0x000fe20000000017 */
[----:B------:R-:W-:-:S05]  /*8800*/  @P5 IMAD.MOV.U32 R56, RZ, RZ, R128 ;  /* 0x000000ffff385224 */ /* 0x000fca00078e0080 */
[----:B------:R0:W-:Y:S01]  /*8810*/  @P5 STG.E.U16 desc[UR40][R56.64+0x62], R23 ;  /* 0x0000621738005986 */ /* 0x0001e2000c101528 */
[----:B------:R-:W-:-:S13]  /*8820*/  ISETP.GT.AND P5, PT, R3, 0x30, P6 ;  /* 0x000000300300780c */ /* 0x000fda00037a4270 */
[----:B0-----:R-:W-:Y:S05]  /*8830*/  @!P5 BRA `(.L_x_189) ;  /* 0x000000000004d947 */ /* 0x001fea0003800000 */
[----:B------:R0:W5:Y:S02]  /*8840*/  LDG.E.LTC128B.U16 R164, desc[UR40][R168.64+0x60] ;  /* 0x00006028a8a47981 */ /* 0x000164000c1e1520 */
.L_x_189:
[----:B------:R-:W-:Y:S05]  /*8850*/  BSYNC B1 ;  /* 0x0000000000017941 */ /* 0x000fea0003800000 */
.L_x_188:
        /* <DEDUP_REMOVED lines=11> */
.L_x_191:
[----:B------:R-:W-:Y:S05]  /*8910*/  BSYNC B1 ;  /* 0x0000000000017941 */ /* 0x000fea0003800000 */
.L_x_190:
        /* <DEDUP_REMOVED lines=12> */
.L_x_193:
[----:B------:R-:W-:Y:S05]  /*89e0*/  BSYNC B1 ;  /* 0x0000000000017941 */ /* 0x000fea0003800000 */
.L_x_192:
        /* <DEDUP_REMOVED lines=11> */
.L_x_195:
[----:B------:R-:W-:Y:S05]  /*8aa0*/  BSYNC B1 ;  /* 0x0000000000017941 */ /* 0x000fea0003800000 */
.L_x_194:
        /* <DEDUP_REMOVED lines=12> */
.L_x_197:
[----:B------:R-:W-:Y:S05]  /*8b70*/  BSYNC B1 ;  /* 0x0000000000017941 */ /* 0x000fea0003800000 */
.L_x_196:
        /* <DEDUP_REMOVED lines=11> */
.L_x_199:
[----:B------:R-:W-:Y:S05]  /*8c30*/  BSYNC B1 ;  /* 0x0000000000017941 */ /* 0x000fea0003800000 */
.L_x_198:
        /* <DEDUP_REMOVED lines=12> */
.L_x_201:
[----:B------:R-:W-:Y:S05]  /*8d00*/  BSYNC B1 ;  /* 0x0000000000017941 */ /* 0x000fea0003800000 */
.L_x_200:
        /* <DEDUP_REMOVED lines=9> */
.L_x_203:
[----:B------:R-:W-:Y:S05]  /*8da0*/  BSYNC B1 ;  /* 0x0000000000017941 */ /* 0x000fea0003800000 */
.L_x_202:
        /* <DEDUP_REMOVED lines=9> */
.L_x_205:
[----:B------:R-:W-:Y:S05]  /*8e40*/  BSYNC B1 ;  /* 0x0000000000017941 */ /* 0x000fea0003800000 */
.L_x_204:
        /* <DEDUP_REMOVED lines=9> */
.L_x_207:
[----:B------:R-:W-:Y:S05]  /*8ee0*/  BSYNC B1 ;  /* 0x0000000000017941 */ /* 0x000fea0003800000 */
.L_x_206:
        /* <DEDUP_REMOVED lines=9> */
.L_x_209:
[----:B------:R-:W-:Y:S05]  /*8f80*/  BSYNC B1 ;  /* 0x0000000000017941 */ /* 0x000fea0003800000 */
.L_x_208:
        /* <DEDUP_REMOVED lines=9> */
.L_x_211:
[----:B------:R-:W-:Y:S05]  /*9020*/  BSYNC B1 ;  /* 0x0000000000017941 */ /* 0x000fea0003800000 */
.L_x_210:
        /* <DEDUP_REMOVED lines=9> */
.L_x_213:
[----:B------:R-:W-:Y:S05]  /*90c0*/  BSYNC B1 ;  /* 0x0000000000017941 */ /* 0x000fea0003800000 */
.L_x_212:
        /* <DEDUP_REMOVED lines=9> */
.L_x_215:
[----:B------:R-:W-:Y:S05]  /*9160*/  BSYNC B1 ;  /* 0x0000000000017941 */ /* 0x000fea0003800000 */
.L_x_214:
        /* <DEDUP_REMOVED lines=9> */
.L_x_217:
[----:B------:R-:W-:Y:S05]  /*9200*/  BSYNC B1 ;  /* 0x0000000000017941 */ /* 0x000fea0003800000 */
.L_x_216:
        /* <DEDUP_REMOVED lines=9> */
.L_x_219:
[----:B------:R-:W-:Y:S05]  /*92a0*/  BSYNC B1 ;  /* 0x0000000000017941 */ /* 0x000fea0003800000 */
.L_x_218:
        /* <DEDUP_REMOVED lines=9> */
.L_x_221:
[----:B------:R-:W-:Y:S05]  /*9340*/  BSYNC B1 ;  /* 0x0000000000017941 */ /* 0x000fea0003800000 */
.L_x_220:
        /* <DEDUP_REMOVED lines=9> */
.L_x_223:
[----:B------:R-:W-:Y:S05]  /*93e0*/  BSYNC B1 ;  /* 0x0000000000017941 */ /* 0x000fea0003800000 */
.L_x_222:
        /* <DEDUP_REMOVED lines=9> */
.L_x_225:
[----:B------:R-:W-:Y:S05]  /*9480*/  BSYNC B1 ;  /* 0x0000000000017941 */ /* 0x000fea0003800000 */
.L_x_224:
        /* <DEDUP_REMOVED lines=9> */
.L_x_227:
[----:B------:R-:W-:Y:S05]  /*9520*/  BSYNC B1 ;  /* 0x0000000000017941 */ /* 0x000fea0003800000 */
.L_x_226:
[----:B0---45:R-:W-:Y:S01]  /*9530*/  HADD2.F32 R4, -RZ, R164.H0_H0 ;  /* 0x200000a4ff047230 */ /* 0x031fe20000004100 */
        /* <DEDUP_REMOVED lines=8> */
.L_x_229:
[----:B------:R-:W-:Y:S05]  /*95c0*/  BSYNC B1 ;  /* 0x0000000000017941 */ /* 0x000fea0003800000 */
.L_x_228:
        /* <DEDUP_REMOVED lines=9> */
.L_x_231:
[----:B------:R-:W-:Y:S05]  /*9660*/  BSYNC B1 ;  /* 0x0000000000017941 */ /* 0x000fea0003800000 */
.L_x_230:
        /* <DEDUP_REMOVED lines=9> */
.L_x_233:
[----:B------:R-:W-:Y:S05]  /*9700*/  BSYNC B1 ;  /* 0x0000000000017941 */ /* 0x000fea0003800000 */
.L_x_232:
[----:B0----5:R-:W-:Y:S01]  /*9710*/  HADD2.F32 R4, -RZ, R164.H0_H0 ;  /* 0x200000a4ff047230 */ /* 0x021fe20000004100 */
[----:B------:R-:W-:Y:S01]  /*9720*/  ISETP.GT.AND P3, PT, R3, 0x41, P2 ;  /* 0x000000410300780c */ /* 0x000fe20001764270 */
[----:B------:R-:W-:Y:S03]  /*9730*/  BSSY B1, `(.L_x_234) ;  /* 0x000000a000017945 */ /* 0x000fe60003800000 */
[----:B----4-:R-:W-:Y:S01]  /*9740*/  FMUL R5, R4, R145 ;  /* 0x0000009104057220 */ /* 0x010fe20000400000 */
[----:B------:R-:W-:-:S03]  /*9750*/  @P4 IMAD.MOV.U32 R4, RZ, RZ, R128 ;  /* 0x000000ffff044224 */ /* 0x000fc600078e0080 */
[----:B------:R-:W-:-:S05]  /*9760*/  FFMA R5, R32, R146, R5 ;  /* 0x0000009220057223 */ /* 0x000fca0000000005 */
[----:B------:R-:W-:-:S04]  /*9770*/  F2FP.F16.F32.PACK_AB R5, RZ, R5 ;  /* 0x00000005ff05723e */ /* 0x000fc800000000ff */
[----:B------:R-:W-:Y:S01]  /*9780*/  PRMT R6, R5, 0x7610, R6 ;  /* 0x0000761005067816 */ /* 0x000fe20000000006 */
[----:B------:R-:W-:-:S05]  /*9790*/  @P4 IMAD.MOV.U32 R5, RZ, RZ, R141 ;  /* 0x000000ffff054224 */ /* 0x000fca00078e008d */
[----:B------:R0:W-:Y:S01]  /*97a0*/  @P4 STG.E.U16 desc[UR40][R4.64+0x80], R6 ;  /* 0x0000800604004986 */ /* 0x0001e2000c101528 */
[----:B------:R-:W-:Y:S05]  /*97b0*/  @!P3 BRA `(.L_x_235) ;  /* 0x000000000004b947 */ /* 0x000fea0003800000 */
[----:B------:R4:W5:Y:S02]  /*97c0*/  LDG.E.LTC128B.U16 R164, desc[UR40][R136.64+0x82] ;  /* 0x0000822888a47981 */ /* 0x000964000c1e1520 */
.L_x_235:
[----:B------:R-:W-:Y:S05]  /*97d0*/  BSYNC B1 ;  /* 0x0000000000017941 */ /* 0x000fea0003800000 */
.L_x_234:
[----:B0----5:R-:W-:Y:S01]  /*97e0*/  HADD2.F32 R4, -RZ, R164.H0_H0 ;  /* 0x200000a4ff047230 */ /* 0x021fe20000004100 */
        /* <DEDUP_REMOVED lines=11> */
.L_x_237:
[----:B------:R-:W-:Y:S05]  /*98a0*/  BSYNC B1 ;  /* 0x0000000000017941 */ /* 0x000fea0003800000 */
.L_x_236:
[----:B0----5:R-:W-:Y:S01]  /*98b0*/  HADD2.F32 R4, -RZ, R164.H0_H0 ;  /* 0x200000a4ff047230 */ /* 0x021fe20000004100 */
[----:B------:R-:W-:Y:S01]  /*98c0*/  ISETP.GT.AND P3, PT, R3, 0x41, P6 ;  /* 0x000000410300780c */ /* 0x000fe20003764270 */
[----:B------:R-:W-:Y:S03]  /*98d0*/  BSSY B1, `(.L_x_238) ;  /* 0x000000a000017945 */ /* 0x000fe60003800000 */
[----:B------:R-:W-:Y:S01]  /*98e0*/  FMUL R5, R4, R145 ;  /* 0x0000009104057220 */ /* 0x000fe20000400000 */
[----:B------:R-:W-:-:S03]  /*98f0*/  @P4 IMAD.MOV.U32 R4, RZ, RZ, R130 ;  /* 0x000000ffff044224 */ /* 0x000fc600078e0082 */
[----:B------:R-:W-:-:S05]  /*9900*/  FFMA R5, R34, R146, R5 ;  /* 0x0000009222057223 */ /* 0x000fca0000000005 */
[----:B------:R-:W-:-:S04]  /*9910*/  F2FP.F16.F32.PACK_AB R5, RZ, R5 ;  /* 0x00000005ff05723e */ /* 0x000fc800000000ff */
[----:B------:R-:W-:Y:S02]  /*9920*/  PRMT R6, R5, 0x7610, R6 ;  /* 0x0000761005067816 */ /* 0x000fe40000000006 */
[----:B------:R-:W-:-:S05]  /*9930*/  @P4 MOV R5, R131 ;  /* 0x0000008300054202 */ /* 0x000fca0000000f00 */
[----:B------:R0:W-:Y:S01]  /*9940*/  @P4 STG.E.U16 desc[UR40][R4.64+0x80], R6 ;  /* 0x0000800604004986 */ /* 0x0001e2000c101528 */
[----:B------:R-:W-:Y:S05]  /*9950*/  @!P3 BRA `(.L_x_239) ;  /* 0x000000000004b947 */ /* 0x000fea0003800000 */
[----:B------:R0:W5:Y:S02]  /*9960*/  LDG.E.LTC128B.U16 R164, desc[UR40][R168.64+0x82] ;  /* 0x00008228a8a47981 */ /* 0x000164000c1e1520 */
.L_x_239:
[----:B------:R-:W-:Y:S05]  /*9970*/  BSYNC B1 ;  /* 0x0000000000017941 */ /* 0x000fea0003800000 */
.L_x_238:
        /* <DEDUP_REMOVED lines=12> */
.L_x_241:
[----:B------:R-:W-:Y:S05]  /*9a40*/  BSYNC B1 ;  /* 0x0000000000017941 */ /* 0x000fea0003800000 */
.L_x_240:
[----:B0----5:R-:W-:Y:S01]  /*9a50*/  HADD2.F32 R4, -RZ, R164.H0_H0 ;  /* 0x200000a4ff047230 */ /* 0x021fe20000004100 */
[----:B------:R-:W-:Y:S01]  /*9a60*/  ISETP.GT.AND P2, PT, R3, 0x49, P2 ;  /* 0x000000490300780c */ /* 0x000fe20001744270 */
[----:B------:R-:W-:Y:S03]  /*9a70*/  BSSY B1, `(.L_x_242) ;  /* 0x000000a000017945 */ /* 0x000fe60003800000 */
[----:B------:R-:W-:Y:S01]  /*9a80*/  FMUL R5, R4, R145 ;  /* 0x0000009104057220 */ /* 0x000fe20000400000 */
        /* <DEDUP_REMOVED lines=8> */
.L_x_243:
[----:B------:R-:W-:Y:S05]  /*9b10*/  BSYNC B1 ;  /* 0x0000000000017941 */ /* 0x000fea0003800000 */
.L_x_242:
[----:B0----5:R-:W-:Y:S01]  /*9b20*/  HADD2.F32 R4, -RZ, R164.H0_H0 ;  /* 0x200000a4ff047230 */ /* 0x021fe20000004100 */
[----:B------:R-:W-:Y:S01]  /*9b30*/  ISETP.GT.AND P3, PT, R3, 0x48, P6 ;  /* 0x000000480300780c */ /* 0x000fe20003764270 */
[----:B------:R-:W-:Y:S01]  /*9b40*/  @P2 IMAD.MOV.U32 R129, RZ, RZ, R141 ;  /* 0x000000ffff812224 */ /* 0x000fe200078e008d */
[----:B------:R-:W-:Y:S02]  /*9b50*/  BSSY B1, `(.L_x_244) ;  /* 0x0000007000017945 */ /* 0x000fe40003800000 */
[----:B------:R-:W-:-:S04]  /*9b60*/  FMUL R4, R4, R145 ;  /* 0x0000009104047220 */ /* 0x000fc80000400000 */
[----:B------:R-:W-:-:S05]  /*9b70*/  FFMA R4, R37, R146, R4 ;  /* 0x0000009225047223 */ /* 0x000fca0000000004 */
[----:B------:R-:W-:-:S05]  /*9b80*/  F2FP.F16.F32.PACK_AB R4, RZ, R4 ;  /* 0x00000004ff04723e */ /* 0x000fca00000000ff */
[----:B------:R0:W-:Y:S01]  /*9b90*/  @P2 STG.E.U16 desc[UR40][R128.64+0x92], R4 ;  /* 0x0000920480002986 */ /* 0x0001e2000c101528 */
[----:B------:R-:W-:Y:S05]  /*9ba0*/  @!P3 BRA `(.L_x_245) ;  /* 0x000000000004b947 */ /* 0x000fea0003800000 */
[----:B------:R0:W5:Y:S02]  /*9bb0*/  LDG.E.LTC128B.U16 R164, desc[UR40][R168.64+0x90] ;  /* 0x00009028a8a47981 */ /* 0x000164000c1e1520 */
.L_x_245:
[----:B------:R-:W-:Y:S05]  /*9bc0*/  BSYNC B1 ;  /* 0x0000000000017941 */ /* 0x000fea0003800000 */
.L_x_244:
        /* <DEDUP_REMOVED lines=12> */
.L_x_247:
[----:B------:R-:W-:Y:S05]  /*9c90*/  BSYNC B1 ;  /* 0x0000000000017941 */ /* 0x000fea0003800000 */
.L_x_246:
[----:B0----5:R-:W-:Y:S01]  /*9ca0*/  HADD2.F32 R4, -RZ, R164.H0_H0 ;  /* 0x200000a4ff047230 */ /* 0x021fe20000004100 */
        /* <DEDUP_REMOVED lines=8> */
.L_x_249:
[----:B------:R-:W-:Y:S05]  /*9d30*/  BSYNC B1 ;  /* 0x0000000000017941 */ /* 0x000fea0003800000 */
.L_x_248:
        /* <DEDUP_REMOVED lines=9> */
.L_x_251:
[----:B------:R-:W-:Y:S05]  /*9dd0*/  BSYNC B1 ;  /* 0x0000000000017941 */ /* 0x000fea0003800000 */
.L_x_250:
        /* <DEDUP_REMOVED lines=9> */
.L_x_253:
[----:B------:R-:W-:Y:S05]  /*9e70*/  BSYNC B1 ;  /* 0x0000000000017941 */ /* 0x000fea0003800000 */
.L_x_252:
        /* <DEDUP_REMOVED lines=12> */
.L_x_255:
[----:B------:R-:W-:Y:S05]  /*9f40*/  BSYNC B1 ;  /* 0x0000000000017941 */ /* 0x000fea0003800000 */
.L_x_254:
        /* <DEDUP_REMOVED lines=12> */
.L_x_257:
[----:B------:R-:W-:Y:S05]  /*a010*/  BSYNC B1 ;  /* 0x0000000000017941 */ /* 0x000fea0003800000 */
.L_x_256:
        /* <DEDUP_REMOVED lines=9> */
.L_x_259:
[----:B------:R-:W-:Y:S05]  /*a0b0*/  BSYNC B1 ;  /* 0x0000000000017941 */ /* 0x000fea0003800000 */
.L_x_258:
        /* <DEDUP_REMOVED lines=9> */
.L_x_261:
[----:B------:R-:W-:Y:S05]  /*a150*/  BSYNC B1 ;  /* 0x0000000000017941 */ /* 0x000fea0003800000 */
.L_x_260:
        /* <DEDUP_REMOVED lines=12> */
.L_x_263:
[----:B------:R-:W-:Y:S05]  /*a220*/  BSYNC B1 ;  /* 0x0000000000017941 */ /* 0x000fea0003800000 */
.L_x_262:
[----:B------:R-:W-:Y:S05]  /*a230*/  @!P0 BRA `(.L_x_264) ;  /* 0x0000002000a48947 */ /* 0x000fea0003800000 */
[----:B-----5:R-:W-:-:S05]  /*a240*/  HADD2.F32 R164, -RZ, R164.H0_H0 ;  /* 0x200000a4ffa47230 */ /* 0x020fca0000004100 */
[----:B------:R-:W-:-:S04]  /*a250*/  FMUL R164, R164, R145 ;  /* 0x00000091a4a47220 */ /* 0x000fc80000400000 */
[----:B------:R-:W-:-:S05]  /*a260*/  FFMA R164, R31, R146, R164 ;  /* 0x000000921fa47223 */ /* 0x000fca00000000a4 */
[----:B------:R-:W-:-:S05]  /*a270*/  F2FP.F16.F32.PACK_AB R164, RZ, R164 ;  /* 0x000000a4ffa4723e */ /* 0x000fca00000000ff */
[----:B------:R0:W-:Y:S01]  /*a280*/  STG.E.U16 desc[UR40][R12.64+0x92], R164 ;  /* 0x000092a40c007986 */ /* 0x0001e2000c101528 */
[----:B------:R-:W-:Y:S05]  /*a290*/  BRA `(.L_x_264) ;  /* 0x00000020008c7947 */ /* 0x000fea0003800000 */
.L_x_33:
[----:B------:R-:W-:Y:S01]  /*a2a0*/  ULDC.64 UR4, c[0x0][0x5c0] ;  /* 0x0001700000047ab9 */ /* 0x000fe20000000a00 */
[----:B------:R-:W-:Y:S01]  /*a2b0*/  ISETP.GT.AND P2, PT, R3, 0x1, P4 ;  /* 0x000000010300780c */ /* 0x000fe20002744270 */
[-C--:B------:R-:W-:Y:S01]  /*a2c0*/  FMUL R137, R137, R146.reuse ;  /* 0x0000009289897220 */ /* 0x080fe20000400000 */
[----:B------:R-:W-:Y:S01]  /*a2d0*/  LEA R4, P1, R148, UR4, 0x1 ;  /* 0x0000000494047c11 */ /* 0x000fe2000f8208ff */
[----:B------:R-:W-:Y:S01]  /*a2e0*/  IMAD.SHL.U32 R23, R12, 0x10, RZ ;  /* 0x000000100c177824 */ /* 0x000fe200078e00ff */
[----:B------:R-:W-:Y:S01]  /*a2f0*/  ISETP.GT.AND P5, PT, R147, 0x8, PT ;  /* 0x000000089300780c */ /* 0x000fe20003fa4270 */
[-C--:B------:R-:W-:Y:S01]  /*a300*/  FMUL R136, R136, R146.reuse ;  /* 0x0000009288887220 */ /* 0x080fe20000400000 */
[----:B------:R-:W-:Y:S01]  /*a310*/  LEA.HI.X R5, R148, UR5, R163, 0x1, P1 ;  /* 0x0000000594057c11 */ /* 0x000fe200088f0ca3 */
[-C--:B------:R-:W-:Y:S01]  /*a320*/  FMUL R138, R138, R146.reuse ;  /* 0x000000928a8a7220 */ /* 0x080fe20000400000 */
[----:B------:R-:W-:Y:S01]  /*a330*/  ISETP.GT.AND P1, PT, R3, RZ, P5 ;  /* 0x000000ff0300720c */ /* 0x000fe20002f24270 */
[-C--:B------:R-:W-:Y:S01]  /*a340*/  FMUL R139, R139, R146.reuse ;  /* 0x000000928b8b7220 */ /* 0x080fe20000400000 */
[----:B------:R-:W-:Y:S01]  /*a350*/  F2FP.F16.F32.PACK_AB R137, RZ, R137 ;  /* 0x00000089ff89723e */ /* 0x000fe200000000ff */
[-C--:B------:R-:W-:Y:S01]  /*a360*/  FMUL R140, R140, R146.reuse ;  /* 0x000000928c8c7220 */ /* 0x080fe20000400000 */
[----:B------:R-:W-:Y:S01]  /*a370*/  SHF.L.U64.HI R21, R12, 0x4, R13 ;  /* 0x000000040c157819 */ /* 0x000fe2000001020d */
[----:B------:R-:W-:Y:S01]  /*a380*/  FMUL R141, R141, R146 ;  /* 0x000000928d8d7220 */ /* 0x000fe20000400000 */
[----:B------:R-:W-:Y:S01]  /*a390*/  IADD3 R6, P3, R23, R4, RZ ;  /* 0x0000000417067210 */ /* 0x000fe20007f7e0ff */
[----:B------:R-:W-:Y:S01]  /*a3a0*/  @P2 STG.E.U16 desc[UR40][R4.64+0x2], R137 ;  /* 0x0000028904002986 */ /* 0x000fe2000c101528 */
[----:B------:R-:W-:Y:S01]  /*a3b0*/  F2FP.F16.F32.PACK_AB R136, RZ, R136 ;  /* 0x00000088ff88723e */ /* 0x000fe200000000ff */
[----:B------:R-:W-:Y:S01]  /*a3c0*/  FMUL R143, R143, R146 ;  /* 0x000000928f8f7220 */ /* 0x000fe20000400000 */
[----:B------:R-:W-:Y:S01]  /*a3d0*/  F2FP.F16.F32.PACK_AB R138, RZ, R138 ;  /* 0x0000008aff8a723e */ /* 0x000fe200000000ff */
[----:B------:R-:W-:Y:S01]  /*a3e0*/  IMAD.X R7, R21, 0x1, R5, P3 ;  /* 0x0000000115077824 */ /* 0x000fe200018e0605 */
[C---:B------:R-:W-:Y:S01]  /*a3f0*/  ISETP.GT.AND P2, PT, R3.reuse, 0x1, P5 ;  /* 0x000000010300780c */ /* 0x040fe20002f44270 */
[----:B------:R0:W-:Y:S01]  /*a400*/  @P0 STG.E.U16 desc[UR40][R4.64], R136 ;  /* 0x0000008804000986 */ /* 0x0001e2000c101528 */
[C---:B------:R-:W-:Y:S01]  /*a410*/  ISETP.GT.AND P0, PT, R3.reuse, 0x8, P4 ;  /* 0x000000080300780c */ /* 0x040fe20002704270 */
[-C--:B------:R-:W-:Y:S01]  /*a420*/  FMUL R128, R128, R146.reuse ;  /* 0x0000009280807220 */ /* 0x080fe20000400000 */
[----:B------:R-:W-:Y:S01]  /*a430*/  F2FP.F16.F32.PACK_AB R139, RZ, R139 ;  /* 0x0000008bff8b723e */ /* 0x000fe200000000ff */
[----:B------:R1:W-:Y:S01]  /*a440*/  @P1 STG.E.U16 desc[UR40][R6.64], R138 ;  /* 0x0000008a06001986 */ /* 0x0003e2000c101528 */
[----:B------:R-:W-:Y:S01]  /*a450*/  ISETP.GT.AND P1, PT, R3, 0x9, P4 ;  /* 0x000000090300780c */ /* 0x000fe20002724270 */
[----:B------:R-:W-:Y:S01]  /*a460*/  FMUL R142, R142, R146 ;  /* 0x000000928e8e7220 */ /* 0x000fe20000400000 */
[----:B------:R-:W-:Y:S01]  /*a470*/  F2FP.F16.F32.PACK_AB R140, RZ, R140 ;  /* 0x0000008cff8c723e */ /* 0x000fe200000000ff */
[----:B------:R-:W-:Y:S01]  /*a480*/  IMAD R9, R13, 0xf0, RZ ;  /* 0x000000f00d097824 */ /* 0x000fe200078e02ff */
[----:B------:R-:W-:Y:S01]  /*a490*/  ISETP.GT.AND P3, PT, R3, 0x9, P5 ;  /* 0x000000090300780c */ /* 0x000fe20002f64270 */
[----:B------:R-:W-:Y:S01]  /*a4a0*/  FMUL R8, R129, R146 ;  /* 0x0000009281087220 */ /* 0x000fe20000400000 */
[----:B------:R-:W-:Y:S01]  /*a4b0*/  F2FP.F16.F32.PACK_AB R141, RZ, R141 ;  /* 0x0000008dff8d723e */ /* 0x000fe200000000ff */
[----:B------:R-:W-:Y:S01]  /*a4c0*/  @P2 STG.E.U16 desc[UR40][R6.64+0x2], R139 ;  /* 0x0000028b06002986 */ /* 0x000fe2000c101528 */
[----:B------:R-:W-:Y:S01]  /*a4d0*/  F2FP.F16.F32.PACK_AB R143, RZ, R143 ;  /* 0x0000008fff8f723e */ /* 0x000fe200000000ff */
[C---:B0-----:R-:W-:Y:S01]  /*a4e0*/  IMAD.WIDE.U32 R136, R12.reuse, 0xf0, R6 ;  /* 0x000000f00c887825 */ /* 0x041fe200078e0006 */
[----:B------:R-:W-:Y:S01]  /*a4f0*/  ISETP.GT.AND P2, PT, R3, 0x8, P5 ;  /* 0x000000080300780c */ /* 0x000fe20002f44270 */
[----:B------:R-:W-:Y:S01]  /*a500*/  @P0 STG.E.U16 desc[UR40][R4.64+0x10], R140 ;  /* 0x0000108c04000986 */ /* 0x000fe2000c101528 */
[----:B------:R-:W-:Y:S01]  /*a510*/  ISETP.GT.AND P0, PT, R147, 0x80, PT ;  /* 0x000000809300780c */ /* 0x000fe20003f04270 */
[----:B------:R-:W-:Y:S01]  /*a520*/  IMAD.IADD R129, R9, 0x1, R137 ;  /* 0x0000000109817824 */ /* 0x000fe200078e0289 */
[----:B------:R-:W-:Y:S01]  /*a530*/  F2FP.F16.F32.PACK_AB R128, RZ, R128 ;  /* 0x00000080ff80723e */ /* 0x000fe200000000ff */
[----:B------:R-:W-:Y:S01]  /*a540*/  @P1 STG.E.U16 desc[UR40][R4.64+0x12], R141 ;  /* 0x0000128d04001986 */ /* 0x000fe2000c101528 */
[C---:B------:R-:W-:Y:S01]  /*a550*/  ISETP.GT.AND P1, PT, R3.reuse, RZ, P0 ;  /* 0x000000ff0300720c */ /* 0x040fe20000724270 */
[----:B------:R-:W-:Y:S01]  /*a560*/  IMAD.SHL.U32 R15, R12, 0x100, RZ ;  /* 0x000001000c0f7824 */ /* 0x000fe200078e00ff */
[----:B------:R-:W-:Y:S01]  /*a570*/  F2FP.F16.F32.PACK_AB R142, RZ, R142 ;  /* 0x0000008eff8e723e */ /* 0x000fe200000000ff */
[----:B------:R-:W-:Y:S01]  /*a580*/  @P3 STG.E.U16 desc[UR40][R6.64+0x12], R143 ;  /* 0x0000128f06003986 */ /* 0x000fe2000c101528 */
[----:B------:R-:W-:Y:S01]  /*a590*/  ISETP.GT.AND P3, PT, R3, 0x1, P0 ;  /* 0x000000010300780c */ /* 0x000fe20000764270 */
[----:B------:R-:W-:Y:S01]  /*a5a0*/  FMUL R20, R130, R146 ;  /* 0x0000009282147220 */ /* 0x000fe20000400000 */
[----:B------:R-:W-:Y:S01]  /*a5b0*/  PRMT R11, R128, 0x7610, R11 ;  /* 0x00007610800b7816 */ /* 0x000fe2000000000b */
[----:B------:R-:W-:Y:S01]  /*a5c0*/  @P2 STG.E.U16 desc[UR40][R6.64+0x10], R142 ;  /* 0x0000108e06002986 */ /* 0x000fe2000c101528 */
[----:B------:R-:W-:Y:S01]  /*a5d0*/  F2FP.F16.F32.PACK_AB R8, RZ, R8 ;  /* 0x00000008ff08723e */ /* 0x000fe200000000ff */
[----:B------:R-:W-:Y:S01]  /*a5e0*/  FMUL R137, R131, R146 ;  /* 0x0000009283897220 */ /* 0x000fe20000400000 */
[C---:B------:R-:W-:Y:S01]  /*a5f0*/  SHF.L.U64.HI R14, R12.reuse, 0x8, R13 ;  /* 0x000000080c0e7819 */ /* 0x040fe2000001020d */
[----:B------:R-:W-:Y:S01]  /*a600*/  IMAD.WIDE.U32 R12, R12, 0xf0, R6 ;  /* 0x000000f00c0c7825 */ /* 0x000fe200078e0006 */
[----:B-1----:R-:W-:-:S03]  /*a610*/  PRMT R138, R8, 0x7610, R138 ;  /* 0x00007610088a7816 */ /* 0x002fc6000000008a */
[----:B------:R-:W-:Y:S01]  /*a620*/  FMUL R132, R132, R146 ;  /* 0x0000009284847220 */ /* 0x000fe20000400000 */
[----:B------:R-:W-:Y:S01]  /*a630*/  @P1 MOV R128, R136 ;  /* 0x0000008800801202 */ /* 0x000fe20000000f00 */
[----:B------:R-:W-:Y:S01]  /*a640*/  IMAD.IADD R13, R9, 0x1, R13 ;  /* 0x00000001090d7824 */ /* 0x000fe200078e020d */
[----:B------:R-:W-:Y:S01]  /*a650*/  F2FP.F16.F32.PACK_AB R20, RZ, R20 ;  /* 0x00000014ff14723e */ /* 0x000fe200000000ff */
[----:B------:R-:W-:Y:S01]  /*a660*/  FMUL R133, R133, R146 ;  /* 0x0000009285857220 */ /* 0x000fe20000400000 */
[----:B------:R-:W-:Y:S01]  /*a670*/  F2FP.F16.F32.PACK_AB R137, RZ, R137 ;  /* 0x00000089ff89723e */ /* 0x000fe200000000ff */
[----:B------:R0:W-:Y:S01]  /*a680*/  @P1 STG.E.U16 desc[UR40][R128.64], R11 ;  /* 0x0000000b80001986 */ /* 0x0001e2000c101528 */
[--C-:B------:R-:W-:Y:S01]  /*a690*/  IADD3 R10, P1, P2, R23, R136, R15.reuse ;  /* 0x00000088170a7210 */ /* 0x100fe20007a3e00f */
[----:B------:R-:W-:Y:S01]  /*a6a0*/  FMUL R134, R134, R146 ;  /* 0x0000009286867220 */ /* 0x000fe20000400000 */
[----:B------:R-:W-:Y:S01]  /*a6b0*/  F2FP.F16.F32.PACK_AB R132, RZ, R132 ;  /* 0x00000084ff84723e */ /* 0x000fe200000000ff */
[-C--:B------:R-:W-:Y:S01]  /*a6c0*/  FMUL R135, R135, R146.reuse ;  /* 0x0000009287877220 */ /* 0x080fe20000400000 */
[----:B------:R-:W-:Y:S01]  /*a6d0*/  F2FP.F16.F32.PACK_AB R133, RZ, R133 ;  /* 0x00000085ff85723e */ /* 0x000fe200000000ff */
[----:B------:R-:W-:Y:S01]  /*a6e0*/  FMUL R120, R120, R146 ;  /* 0x0000009278787220 */ /* 0x000fe20000400000 */
[----:B------:R-:W-:Y:S01]  /*a6f0*/  F2FP.F16.F32.PACK_AB R134, RZ, R134 ;  /* 0x00000086ff86723e */ /* 0x000fe200000000ff */
[-C--:B------:R-:W-:Y:S01]  /*a700*/  FMUL R121, R121, R146.reuse ;  /* 0x0000009279797220 */ /* 0x080fe20000400000 */
[----:B------:R-:W-:Y:S01]  /*a710*/  F2FP.F16.F32.PACK_AB R135, RZ, R135 ;  /* 0x00000087ff87723e */ /* 0x000fe200000000ff */
[----:B------:R-:W-:Y:S01]  /*a720*/  FMUL R122, R122, R146 ;  /* 0x000000927a7a7220 */ /* 0x000fe20000400000 */
[----:B------:R-:W-:Y:S01]  /*a730*/  F2FP.F16.F32.PACK_AB R120, RZ, R120 ;  /* 0x00000078ff78723e */ /* 0x000fe200000000ff */
[----:B0-----:R-:W-:Y:S01]  /*a740*/  @P3 IMAD.MOV.U32 R128, RZ, RZ, R136 ;  /* 0x000000ffff803224 */ /* 0x001fe200078e0088 */
[--C-:B------:R-:W-:Y:S01]  /*a750*/  IADD3.X R11, R21, R129, R14.reuse, P1, P2 ;  /* 0x00000081150b7210 */ /* 0x100fe20000fe440e */
[----:B------:R-:W-:Y:S01]  /*a760*/  FMUL R123, R123, R146 ;  /* 0x000000927b7b7220 */ /* 0x000fe20000400000 */
[----:B------:R-:W-:Y:S01]  /*a770*/  IADD3 R8, P1, P2, R23, R12, R15 ;  /* 0x0000000c17087210 */ /* 0x000fe20007a3e00f */
[-C--:B------:R-:W-:Y:S01]  /*a780*/  FMUL R124, R124, R146.reuse ;  /* 0x000000927c7c7220 */ /* 0x080fe20000400000 */
[----:B------:R-:W-:Y:S01]  /*a790*/  @P3 STG.E.U16 desc[UR40][R128.64+0x2], R138 ;  /* 0x0000028a80003986 */ /* 0x000fe2000c101528 */
[----:B------:R-:W-:Y:S01]  /*a7a0*/  ISETP.GT.AND P3, PT, R147, 0x88, PT ;  /* 0x000000889300780c */ /* 0x000fe20003f64270 */
[-C--:B------:R-:W-:Y:S01]  /*a7b0*/  FMUL R125, R125, R146.reuse ;  /* 0x000000927d7d7220 */ /* 0x080fe20000400000 */
[----:B------:R-:W-:Y:S01]  /*a7c0*/  IADD3.X R9, R21, R13, R14, P1, P2 ;  /* 0x0000000d15097210 */ /* 0x000fe20000fe440e */
[----:B------:R-:W-:Y:S01]  /*a7d0*/  FMUL R126, R126, R146 ;  /* 0x000000927e7e7220 */ /* 0x000fe20000400000 */
[----:B------:R-:W-:Y:S01]  /*a7e0*/  IADD3 R130, P2, R23, R136, RZ ;  /* 0x0000008817827210 */ /* 0x000fe20007f5e0ff */
[-C--:B------:R-:W-:Y:S01]  /*a7f0*/  FMUL R127, R127, R146.reuse ;  /* 0x000000927f7f7220 */ /* 0x080fe20000400000 */
[----:B------:R-:W-:Y:S01]  /*a800*/  ISETP.GT.AND P1, PT, R3, RZ, P3 ;  /* 0x000000ff0300720c */ /* 0x000fe20001f24270 */
[-C--:B------:R-:W-:Y:S01]  /*a810*/  FMUL R112, R112, R146.reuse ;  /* 0x0000009270707220 */ /* 0x080fe20000400000 */
[----:B------:R-:W-:Y:S01]  /*a820*/  F2FP.F16.F32.PACK_AB R121, RZ, R121 ;  /* 0x00000079ff79723e */ /* 0x000fe200000000ff */
[--C-:B------:R-:W-:Y:S01]  /*a830*/  IMAD.X R131, R21, 0x1, R129.reuse, P2 ;  /* 0x0000000115837824 */ /* 0x100fe200010e0681 */
[----:B------:R-:W-:Y:S01]  /*a840*/  ISETP.GT.AND P2, PT, R3, 0x1, P3 ;  /* 0x000000010300780c */ /* 0x000fe20001f44270 */
        /* <DEDUP_REMOVED lines=8> */
[----:B------:R0:W-:Y:S01]  /*a8d0*/  @P1 STG.E.U16 desc[UR40][R130.64], R20 ;  /* 0x0000001482001986 */ /* 0x0001e2000c101528 */
[----:B------:R-:W-:Y:S01]  /*a8e0*/  ISETP.GT.AND P1, PT, R3, 0x8, P0 ;  /* 0x000000080300780c */ /* 0x000fe20000724270 */
[----:B------:R-:W-:Y:S01]  /*a8f0*/  FMUL R117, R117, R146 ;  /* 0x0000009275757220 */ /* 0x000fe20000400000 */
[----:B------:R-:W-:Y:S01]  /*a900*/  F2FP.F16.F32.PACK_AB R126, RZ, R126 ;  /* 0x0000007eff7e723e */ /* 0x000fe200000000ff */
[----:B------:R-:W-:Y:S01]  /*a910*/  @P2 STG.E.U16 desc[UR40][R130.64+0x2], R137 ;  /* 0x0000028982002986 */ /* 0x000fe2000c101528 */
[----:B------:R-:W-:Y:S01]  /*a920*/  ISETP.GT.AND P2, PT, R3, 0x9, P0 ;  /* 0x000000090300780c */ /* 0x000fe20000744270 */
[-C--:B------:R-:W-:Y:S01]  /*a930*/  FMUL R118, R118, R146.reuse ;  /* 0x0000009276767220 */ /* 0x080fe20000400000 */
[----:B------:R-:W-:Y:S01]  /*a940*/  F2FP.F16.F32.PACK_AB R127, RZ, R127 ;  /* 0x0000007fff7f723e */ /* 0x000fe200000000ff */
[----:B------:R-:W-:Y:S01]  /*a950*/  FMUL R119, R119, R146 ;  /* 0x0000009277777220 */ /* 0x000fe20000400000 */
[----:B------:R-:W-:Y:S01]  /*a960*/  F2FP.F16.F32.PACK_AB R112, RZ, R112 ;  /* 0x00000070ff70723e */ /* 0x000fe200000000ff */
[-C--:B------:R-:W-:Y:S01]  /*a970*/  FMUL R104, R104, R146.reuse ;  /* 0x0000009268687220 */ /* 0x080fe20000400000 */
[----:B------:R-:W-:Y:S01]  /*a980*/  F2FP.F16.F32.PACK_AB R113, RZ, R113 ;  /* 0x00000071ff71723e */ /* 0x000fe200000000ff */
[----:B------:R-:W-:Y:S01]  /*a990*/  FMUL R105, R105, R146 ;  /* 0x0000009269697220 */ /* 0x000fe20000400000 */
[----:B0-----:R-:W-:Y:S01]  /*a9a0*/  PRMT R20, R133, 0x7610, R20 ;  /* 0x0000761085147816 */ /* 0x001fe20000000014 */
[--C-:B------:R-:W-:Y:S01]  /*a9b0*/  @P1 IMAD.MOV.U32 R128, RZ, RZ, R136.reuse ;  /* 0x000000ffff801224 */ /* 0x100fe200078e0088 */
[----:B------:R-:W-:Y:S01]  /*a9c0*/  F2FP.F16.F32.PACK_AB R114, RZ, R114 ;  /* 0x00000072ff72723e */ /* 0x000fe200000000ff */
[-C--:B------:R-:W-:Y:S01]  /*a9d0*/  FMUL R106, R106, R146.reuse ;  /* 0x000000926a6a7220 */ /* 0x080fe20000400000 */
[----:B------:R-:W-:Y:S01]  /*a9e0*/  F2FP.F16.F32.PACK_AB R115, RZ, R115 ;  /* 0x00000073ff73723e */ /* 0x000fe200000000ff */
[--C-:B------:R-:W-:Y:S01]  /*a9f0*/  @P2 IMAD.MOV.U32 R133, RZ, RZ, R129.reuse ;  /* 0x000000ffff852224 */ /* 0x100fe200078e0081 */
[----:B------:R0:W-:Y:S01]  /*aa00*/  @P1 STG.E.U16 desc[UR40][R128.64+0x10], R132 ;  /* 0x0000108480001986 */ /* 0x0001e2000c101528 */
        /* <DEDUP_REMOVED lines=12> */
[----:B------:R-:W-:Y:S01]  /*aad0*/  F2FP.F16.F32.PACK_AB R105, RZ, R105 ;  /* 0x00000069ff69723e */ /* 0x000fe200000000ff */
[----:B------:R-:W-:Y:S01]  /*aae0*/  FMUL R96, R96, R146 ;  /* 0x0000009260607220 */ /* 0x000fe20000400000 */
[----:B------:R-:W-:Y:S01]  /*aaf0*/  F2FP.F16.F32.PACK_AB R106, RZ, R106 ;  /* 0x0000006aff6a723e */ /* 0x000fe200000000ff */
[-C--:B------:R-:W-:Y:S01]  /*ab00*/  FMUL R97, R97, R146.reuse ;  /* 0x0000009261617220 */ /* 0x080fe20000400000 */
[----:B------:R0:W-:Y:S01]  /*ab10*/  @P2 STG.E.U16 desc[UR40][R132.64+0x12], R20 ;  /* 0x0000121484002986 */ /* 0x0001e2000c101528 */
[----:B------:R-:W-:Y:S01]  /*ab20*/  ISETP.GT.AND P2, PT, R3, 0x9, P3 ;  /* 0x000000090300780c */ /* 0x000fe20001f44270 */
[----:B------:R-:W-:Y:S01]  /*ab30*/  FMUL R98, R98, R146 ;  /* 0x0000009262627220 */ /* 0x000fe20000400000 */
[----:B------:R-:W-:Y:S01]  /*ab40*/  F2FP.F16.F32.PACK_AB R107, RZ, R107 ;  /* 0x0000006bff6b723e */ /* 0x000fe200000000ff */
[----:B------:R-:W-:Y:S01]  /*ab50*/  @P1 STG.E.U16 desc[UR40][R130.64+0x10], R134 ;  /* 0x0000108682001986 */ /* 0x000fe2000c101528 */
[----:B------:R-:W-:Y:S01]  /*ab60*/  IADD3 R128, P1, R15, R136, RZ ;  /* 0x000000880f807210 */ /* 0x000fe20007f3e0ff */
[----:B------:R-:W-:Y:S01]  /*ab70*/  FMUL R99, R99, R146 ;  /* 0x0000009263637220 */ /* 0x000fe20000400000 */
[----:B------:R-:W-:Y:S01]  /*ab80*/  F2FP.F16.F32.PACK_AB R108, RZ, R108 ;  /* 0x0000006cff6c723e */ /* 0x000fe200000000ff */
[----:B------:R-:W-:Y:S01]  /*ab90*/  FMUL R100, R100, R146 ;  /* 0x0000009264647220 */ /* 0x000fe20000400000 */
[----:B------:R-:W-:Y:S01]  /*aba0*/  F2FP.F16.F32.PACK_AB R109, RZ, R109 ;  /* 0x0000006dff6d723e */ /* 0x000fe200000000ff */
[----:B------:R-:W-:Y:S01]  /*abb0*/  IMAD.X R129, R14, 0x1, R129, P1 ;  /* 0x000000010e817824 */ /* 0x000fe200008e0681 */
[----:B------:R-:W-:Y:S01]  /*abc0*/  F2FP.F16.F32.PACK_AB R110, RZ, R110 ;  /* 0x0000006eff6e723e */ /* 0x000fe200000000ff */
[-C--:B------:R-:W-:Y:S01]  /*abd0*/  FMUL R101, R101, R146.reuse ;  /* 0x0000009265657220 */ /* 0x080fe20000400000 */
[----:B0-----:R-:W-:Y:S01]  /*abe0*/  PRMT R20, R120, 0x7610, R20 ;  /* 0x0000761078147816 */ /* 0x001fe20000000014 */
[----:B------:R-:W-:Y:S01]  /*abf0*/  @P2 STG.E.U16 desc[UR40][R130.64+0x12], R135 ;  /* 0x0000128782002986 */ /* 0x000fe2000c101528 */
[----:B------:R-:W-:Y:S01]  /*ac00*/  ISETP.GT.AND P2, PT, R147, 0x100, PT ;  /* 0x000001009300780c */ /* 0x000fe20003f44270 */
[-C--:B------:R-:W-:Y:S01]  /*ac10*/  FMUL R102, R102, R146.reuse ;  /* 0x0000009266667220 */ /* 0x080fe20000400000 */
[----:B------:R-:W-:Y:S01]  /*ac20*/  F2FP.F16.F32.PACK_AB R111, RZ, R111 ;  /* 0x0000006fff6f723e */ /* 0x000fe200000000ff */
[-C--:B------:R-:W-:Y:S01]  /*ac30*/  FMUL R103, R103, R146.reuse ;  /* 0x0000009267677220 */ /* 0x080fe20000400000 */
[----:B------:R-:W-:Y:S01]  /*ac40*/  ISETP.GT.AND P1, PT, R3, RZ, P2 ;  /* 0x000000ff0300720c */ /* 0x000fe20001724270 */
        /* <DEDUP_REMOVED lines=12> */
[----:B------:R-:W-:Y:S01]  /*ad10*/  @P1 STG.E.U16 desc[UR40][R128.64], R20 ;  /* 0x0000001480001986 */ /* 0x000fe2000c101528 */
        /* <DEDUP_REMOVED lines=11> */
[----:B------:R-:W-:Y:S01]  /*add0*/  FMUL R83, R83, R146 ;  /* 0x0000009253537220 */ /* 0x000fe20000400000 */
[----:B------:R-:W-:Y:S01]  /*ade0*/  F2FP.F16.F32.PACK_AB R91, RZ, R91 ;  /* 0x0000005bff5b723e */ /* 0x000fe200000000ff */
[----:B------:R0:W-:Y:S01]  /*adf0*/  @P1 STG.E.U16 desc[UR40][R128.64+0x2], R121 ;  /* 0x0000027980001986 */ /* 0x0001e2000c101528 */
[----:B------:R-:W-:Y:S01]  /*ae00*/  IADD3 R120, P1, R23, R128, RZ ;  /* 0x0000008017787210 */ /* 0x000fe20007f3e0ff */
        /* <DEDUP_REMOVED lines=10> */
[--C-:B0-----:R-:W-:Y:S01]  /*aeb0*/  IMAD.X R121, R21, 0x1, R129.reuse, P1 ;  /* 0x0000000115797824 */ /* 0x101fe200008e0681 */
        /* <DEDUP_REMOVED lines=45> */
[--C-:B0-----:R-:W-:Y:S01]  /*b190*/  @P6 IMAD.MOV.U32 R120, RZ, RZ, R128.reuse ;  /* 0x000000ffff786224 */ /* 0x101fe200078e0080 */
[----:B------:R-:W-:Y:S01]  /*b1a0*/  F2FP.F16.F32.PACK_AB R68, RZ, R68 ;  /* 0x00000044ff44723e */ /* 0x000fe200000000ff */
[--C-:B------:R-:W-:Y:S01]  /*b1b0*/  @P6 IMAD.MOV.U32 R121, RZ, RZ, R129.reuse ;  /* 0x000000ffff796224 */ /* 0x100fe200078e0081 */
[----:B------:R-:W-:Y:S01]  /*b1c0*/  F2FP.F16.F32.PACK_AB R69, RZ, R69 ;  /* 0x00000045ff45723e */ /* 0x000fe200000000ff */
[----:B------:R-:W-:Y:S01]  /*b1d0*/  FMUL R61, R61, R146 ;  /* 0x000000923d3d7220 */ /* 0x000fe20000400000 */
[----:B------:R-:W-:Y:S01]  /*b1e0*/  F2FP.F16.F32.PACK_AB R70, RZ, R70 ;  /* 0x00000046ff46723e */ /* 0x000fe200000000ff */
[-C--:B------:R-:W-:Y:S01]  /*b1f0*/  FMUL R62, R62, R146.reuse ;  /* 0x000000923e3e7220 */ /* 0x080fe20000400000 */
[----:B------:R0:W-:Y:S01]  /*b200*/  @P6 STG.E.U16 desc[UR40][R120.64+0x10], R124 ;  /* 0x0000107c78006986 */ /* 0x0001e2000c101528 */
        /* <DEDUP_REMOVED lines=15> */
[----:B------:R-:W-:Y:S01]  /*b300*/  @P6 IMAD.MOV.U32 R121, RZ, RZ, R129 ;  /* 0x000000ffff796224 */ /* 0x000fe200078e0081 */
[----:B------:R-:W-:Y:S01]  /*b310*/  F2FP.F16.F32.PACK_AB R62, RZ, R62 ;  /* 0x0000003eff3e723e */ /* 0x000fe200000000ff */
[-C--:B------:R-:W-:Y:S01]  /*b320*/  FMUL R53, R53, R146.reuse ;  /* 0x0000009235357220 */ /* 0x080fe20000400000 */
[----:B------:R-:W-:Y:S01]  /*b330*/  F2FP.F16.F32.PACK_AB R63, RZ, R63 ;  /* 0x0000003fff3f723e */ /* 0x000fe200000000ff */
[-C--:B------:R-:W-:Y:S01]  /*b340*/  FMUL R54, R54, R146.reuse ;  /* 0x0000009236367220 */ /* 0x080fe20000400000 */
[----:B------:R-:W-:Y:S01]  /*b350*/  @P6 STG.E.U16 desc[UR40][R120.64+0x12], R125 ;  /* 0x0000127d78006986 */ /* 0x000fe2000c101528 */
[----:B------:R-:W-:Y:S01]  /*b360*/  IADD3 R122, P6, R128, R23, RZ ;  /* 0x00000017807a7210 */ /* 0x000fe20007fde0ff */
[----:B------:R-:W-:Y:S01]  /*b370*/  FMUL R55, R55, R146 ;  /* 0x0000009237377220 */ /* 0x000fe20000400000 */
[----:B------:R-:W-:Y:S01]  /*b380*/  F2FP.F16.F32.PACK_AB R48, RZ, R48 ;  /* 0x00000030ff30723e */ /* 0x000fe200000000ff */
[-C--:B------:R-:W-:Y:S01]  /*b390*/  FMUL R40, R40, R146.reuse ;  /* 0x0000009228287220 */ /* 0x080fe20000400000 */
[----:B------:R-:W-:Y:S01]  /*b3a0*/  F2FP.F16.F32.PACK_AB R49, RZ, R49 ;  /* 0x00000031ff31723e */ /* 0x000fe200000000ff */
[----:B------:R-:W-:Y:S01]  /*b3b0*/  IMAD.X R123, R129, 0x1, R21, P6 ;  /* 0x00000001817b7824 */ /* 0x000fe200030e0615 */
        /* <DEDUP_REMOVED lines=23> */
[-C--:B------:R-:W-:Y:S01]  /*b530*/  FMUL R35, R35, R146.reuse ;  /* 0x0000009223237220 */ /* 0x080fe20000400000 */
[----:B------:R-:W-:Y:S01]  /*b540*/  F2FP.F16.F32.PACK_AB R45, RZ, R45 ;  /* 0x0000002dff2d723e */ /* 0x000fe200000000ff */
[----:B------:R-:W-:Y:S01]  /*b550*/  FMUL R36, R36, R146 ;  /* 0x0000009224247220 */ /* 0x000fe20000400000 */
        /* <DEDUP_REMOVED lines=26> */
[----:B------:R-:W-:-:S02]  /*b700*/  F2FP.F16.F32.PACK_AB R24, RZ, R24 ;  /* 0x00000018ff18723e */ /* 0x000fc400000000ff */
[----:B------:R-:W-:Y:S01]  /*b710*/  F2FP.F16.F32.PACK_AB R25, RZ, R25 ;  /* 0x00000019ff19723e */ /* 0x000fe200000000ff */
[----:B------:R-:W-:Y:S01]  /*b720*/  @P6 STG.E.U16 desc[UR40][R4.64+0x22], R113 ;  /* 0x0000227104006986 */ /* 0x000fe2000c101528 */
[----:B------:R-:W-:Y:S02]  /*b730*/  ISETP.GT.AND P6, PT, R3, 0x10, P5 ;  /* 0x000000100300780c */ /* 0x000fe40002fc4270 */
[----:B------:R-:W-:Y:S02]  /*b740*/  F2FP.F16.F32.PACK_AB R26, RZ, R26 ;  /* 0x0000001aff1a723e */ /* 0x000fe400000000ff */
[----:B------:R-:W-:Y:S02]  /*b750*/  F2FP.F16.F32.PACK_AB R27, RZ, R27 ;  /* 0x0000001bff1b723e */ /* 0x000fe400000000ff */
[----:B------:R-:W-:Y:S02]  /*b760*/  F2FP.F16.F32.PACK_AB R28, RZ, R28 ;  /* 0x0000001cff1c723e */ /* 0x000fe400000000ff */
[----:B------:R-:W-:-:S02]  /*b770*/  F2FP.F16.F32.PACK_AB R29, RZ, R29 ;  /* 0x0000001dff1d723e */ /* 0x000fc400000000ff */
[----:B------:R-:W-:Y:S02]  /*b780*/  F2FP.F16.F32.PACK_AB R30, RZ, R30 ;  /* 0x0000001eff1e723e */ /* 0x000fe400000000ff */
[----:B------:R-:W-:Y:S01]  /*b790*/  F2FP.F16.F32.PACK_AB R31, RZ, R31 ;  /* 0x0000001fff1f723e */ /* 0x000fe200000000ff */
[----:B------:R-:W-:Y:S01]  /*b7a0*/  @P6 STG.E.U16 desc[UR40][R6.64+0x20], R114 ;  /* 0x0000207206006986 */ /* 0x000fe2000c101528 */
[----:B------:R-:W-:-:S13]  /*b7b0*/  ISETP.GT.AND P6, PT, R3, 0x11, P5 ;  /* 0x000000110300780c */ /* 0x000fda0002fc4270 */
        /* <DEDUP_REMOVED lines=9> */
[----:B0-----:R-:W-:-:S05]  /*b850*/  IADD3 R10, P6, R15, R12, RZ ;  /* 0x0000000c0f0a7210 */ /* 0x001fca0007fde0ff */
[----:B------:R-:W-:Y:S01]  /*b860*/  IMAD.X R11, R13, 0x1, R14, P6 ;  /* 0x000000010d0b7824 */ /* 0x000fe200030e060e */
[----:B------:R-:W-:-:S13]  /*b870*/  ISETP.GT.AND P6, PT, R3, 0x10, P0 ;  /* 0x000000100300780c */ /* 0x000fda00007c4270 */
[----:B------:R-:W-:Y:S01]  /*b880*/  @P6 STG.E.U16 desc[UR40][R12.64+0x20], R104 ;  /* 0x000020680c006986 */ /* 0x000fe2000c101528 */
[----:B------:R-:W-:-:S13]  /*b890*/  ISETP.GT.AND P6, PT, R3, 0x11, P0 ;  /* 0x000000110300780c */ /* 0x000fda00007c4270 */
[----:B------:R-:W-:Y:S01]  /*b8a0*/  @P6 STG.E.U16 desc[UR40][R12.64+0x22], R105 ;  /* 0x000022690c006986 */ /* 0x000fe2000c101528 */
[----:B------:R-:W-:-:S05]  /*b8b0*/  IADD3 R14, P6, R23, R12, RZ ;  /* 0x0000000c170e7210 */ /* 0x000fca0007fde0ff */
[----:B------:R-:W-:Y:S01]  /*b8c0*/  IMAD.X R15, R13, 0x1, R21, P6 ;  /* 0x000000010d0f7824 */ /* 0x000fe200030e0615 */
[----:B------:R-:W-:-:S05]  /*b8d0*/  IADD3 R20, P6, R23, R10, RZ ;  /* 0x0000000a17147210 */ /* 0x000fca0007fde0ff */
[----:B------:R-:W-:Y:S01]  /*b8e0*/  IMAD.X R21, R21, 0x1, R11, P6 ;  /* 0x0000000115157824 */ /* 0x000fe200030e060b */
        /* <DEDUP_REMOVED lines=132> */
[C---:B------:R-:W-:Y:S02]  /*c130*/  ISETP.GT.AND P6, PT, R3.reuse, 0x48, P4 ;  /* 0x000000480300780c */ /* 0x040fe400027c4270 */
[----:B------:R-:W-:-:S11]  /*c140*/  ISETP.GT.AND P4, PT, R3, 0x49, P4 ;  /* 0x000000490300780c */ /* 0x000fd60002784270 */
[----:B------:R-:W-:Y:S04]  /*c150*/  @P6 STG.E.U16 desc[UR40][R4.64+0x90], R44 ;  /* 0x0000902c04006986 */ /* 0x000fe8000c101528 */
[----:B------:R0:W-:Y:S01]  /*c160*/  @P4 STG.E.U16 desc[UR40][R4.64+0x92], R45 ;  /* 0x0000922d04004986 */ /* 0x0001e2000c101528 */
[C---:B------:R-:W-:Y:S02]  /*c170*/  ISETP.GT.AND P4, PT, R3.reuse, 0x48, P5 ;  /* 0x000000480300780c */ /* 0x040fe40002f84270 */
[----:B------:R-:W-:-:S11]  /*c180*/  ISETP.GT.AND P5, PT, R3, 0x49, P5 ;  /* 0x000000490300780c */ /* 0x000fd60002fa4270 */
[----:B------:R-:W-:Y:S01]  /*c190*/  @P4 STG.E.U16 desc[UR40][R6.64+0x90], R46 ;  /* 0x0000902e06004986 */ /* 0x000fe2000c101528 */
[----:B------:R-:W-:-:S03]  /*c1a0*/  ISETP.GT.AND P4, PT, R3, 0x40, P0 ;  /* 0x000000400300780c */ /* 0x000fc60000784270 */
[----:B------:R-:W-:Y:S01]  /*c1b0*/  @P5 STG.E.U16 desc[UR40][R6.64+0x92], R47 ;  /* 0x0000922f06005986 */ /* 0x000fe2000c101528 */
[----:B------:R-:W-:-:S09]  /*c1c0*/  ISETP.GT.AND P5, PT, R3, 0x41, P0 ;  /* 0x000000410300780c */ /* 0x000fd200007a4270 */
[----:B0-----:R-:W-:Y:S01]  /*c1d0*/  @P4 IMAD.MOV.U32 R4, RZ, RZ, R12 ;  /* 0x000000ffff044224 */ /* 0x001fe200078e000c */
[----:B------:R-:W-:-:S05]  /*c1e0*/  @P4 MOV R5, R13 ;  /* 0x0000000d00054202 */ /* 0x000fca0000000f00 */
[----:B------:R0:W-:Y:S01]  /*c1f0*/  @P4 STG.E.U16 desc[UR40][R4.64+0x80], R32 ;  /* 0x0000802004004986 */ /* 0x0001e2000c101528 */
[----:B------:R-:W-:Y:S01]  /*c200*/  ISETP.GT.AND P4, PT, R3, 0x40, P3 ;  /* 0x000000400300780c */ /* 0x000fe20001f84270 */
[----:B0-----:R-:W-:Y:S02]  /*c210*/  @P5 IMAD.MOV.U32 R4, RZ, RZ, R12 ;  /* 0x000000ffff045224 */ /* 0x001fe400078e000c */
[----:B------:R-:W-:-:S05]  /*c220*/  @P5 IMAD.MOV.U32 R5, RZ, RZ, R13 ;  /* 0x000000ffff055224 */ /* 0x000fca00078e000d */
[----:B------:R0:W-:Y:S01]  /*c230*/  @P5 STG.E.U16 desc[UR40][R4.64+0x82], R33 ;  /* 0x0000822104005986 */ /* 0x0001e2000c101528 */
[----:B------:R-:W-:-:S04]  /*c240*/  ISETP.GT.AND P5, PT, R3, 0x41, P3 ;  /* 0x000000410300780c */ /* 0x000fc80001fa4270 */
[----:B0-----:R-:W-:Y:S02]  /*c250*/  @P4 IMAD.MOV.U32 R4, RZ, RZ, R14 ;  /* 0x000000ffff044224 */ /* 0x001fe400078e000e */
[----:B------:R-:W-:-:S05]  /*c260*/  @P4 IMAD.MOV.U32 R5, RZ, RZ, R15 ;  /* 0x000000ffff054224 */ /* 0x000fca00078e000f */
[----:B------:R0:W-:Y:S01]  /*c270*/  @P4 STG.E.U16 desc[UR40][R4.64+0x80], R34 ;  /* 0x0000802204004986 */ /* 0x0001e2000c101528 */
[C---:B------:R-:W-:Y:S02]  /*c280*/  ISETP.GT.AND P4, PT, R3.reuse, 0x48, P0 ;  /* 0x000000480300780c */ /* 0x040fe40000784270 */
[----:B------:R-:W-:Y:S01]  /*c290*/  ISETP.GT.AND P0, PT, R3, 0x49, P0 ;  /* 0x000000490300780c */ /* 0x000fe20000704270 */
        /* <DEDUP_REMOVED lines=8> */
[----:B------:R-:W-:-:S03]  /*c320*/  ISETP.GT.AND P4, PT, R3, 0x40, P2 ;  /* 0x000000400300780c */ /* 0x000fc60001784270 */
[----:B------:R-:W-:Y:S01]  /*c330*/  @P0 STG.E.U16 desc[UR40][R12.64+0x92], R37 ;  /* 0x000092250c000986 */ /* 0x000fe2000c101528 */
[----:B------:R-:W-:Y:S01]  /*c340*/  ISETP.GT.AND P0, PT, R3, 0x41, P2 ;  /* 0x000000410300780c */ /* 0x000fe20001704270 */
[----:B0-----:R-:W-:Y:S02]  /*c350*/  @P5 IMAD.MOV.U32 R4, RZ, RZ, R14 ;  /* 0x000000ffff045224 */ /* 0x001fe400078e000e */
[----:B------:R-:W-:-:S05]  /*c360*/  @P5 IMAD.MOV.U32 R5, RZ, RZ, R15 ;  /* 0x000000ffff055224 */ /* 0x000fca00078e000f */
[----:B------:R0:W-:Y:S01]  /*c370*/  @P5 STG.E.U16 desc[UR40][R4.64+0x90], R38 ;  /* 0x0000902604005986 */ /* 0x0001e2000c101528 */
[----:B------:R-:W-:-:S03]  /*c380*/  ISETP.GT.AND P5, PT, R3, 0x40, P1 ;  /* 0x000000400300780c */ /* 0x000fc60000fa4270 */
[----:B------:R-:W-:Y:S01]  /*c390*/  @P3 STG.E.U16 desc[UR40][R14.64+0x92], R39 ;  /* 0x000092270e003986 */ /* 0x000fe2000c101528 */
[----:B------:R-:W-:-:S03]  /*c3a0*/  ISETP.GT.AND P3, PT, R3, 0x41, P1 ;  /* 0x000000410300780c */ /* 0x000fc60000f64270 */
[----:B------:R-:W-:Y:S01]  /*c3b0*/  @P4 STG.E.U16 desc[UR40][R10.64+0x80], R24 ;  /* 0x000080180a004986 */ /* 0x000fe2000c101528 */
[C---:B------:R-:W-:Y:S02]  /*c3c0*/  ISETP.GT.AND P4, PT, R3.reuse, 0x48, P1 ;  /* 0x000000480300780c */ /* 0x040fe40000f84270 */
[C---:B------:R-:W-:Y:S01]  /*c3d0*/  ISETP.GT.AND P1, PT, R3.reuse, 0x49, P1 ;  /* 0x000000490300780c */ /* 0x040fe20000f24270 */
[----:B------:R-:W-:Y:S01]  /*c3e0*/  @P0 STG.E.U16 desc[UR40][R10.64+0x82], R25 ;  /* 0x000082190a000986 */ /* 0x000fe2000c101528 */
[C---:B------:R-:W-:Y:S01]  /*c3f0*/  ISETP.GT.AND P0, PT, R3.reuse, 0x48, P2 ;  /* 0x000000480300780c */ /* 0x040fe20001704270 */
[----:B0-----:R-:W-:Y:S01]  /*c400*/  @P5 IMAD.MOV.U32 R4, RZ, RZ, R8 ;  /* 0x000000ffff045224 */ /* 0x001fe200078e0008 */
[----:B------:R-:W-:Y:S01]  /*c410*/  ISETP.GT.AND P2, PT, R3, 0x49, P2 ;  /* 0x000000490300780c */ /* 0x000fe20001744270 */
[----:B------:R-:W-:-:S05]  /*c420*/  @P5 IMAD.MOV.U32 R5, RZ, RZ, R9 ;  /* 0x000000ffff055224 */ /* 0x000fca00078e0009 */
[----:B------:R0:W-:Y:S02]  /*c430*/  @P5 STG.E.U16 desc[UR40][R4.64+0x80], R26 ;  /* 0x0000801a04005986 */ /* 0x0001e4000c101528 */
[----:B0-----:R-:W-:Y:S02]  /*c440*/  @P3 IMAD.MOV.U32 R4, RZ, RZ, R8 ;  /* 0x000000ffff043224 */ /* 0x001fe400078e0008 */
[----:B------:R-:W-:-:S05]  /*c450*/  @P3 IMAD.MOV.U32 R5, RZ, RZ, R9 ;  /* 0x000000ffff053224 */ /* 0x000fca00078e0009 */
[----:B------:R0:W-:Y:S04]  /*c460*/  @P3 STG.E.U16 desc[UR40][R4.64+0x82], R27 ;  /* 0x0000821b04003986 */ /* 0x0001e8000c101528 */
[----:B------:R1:W-:Y:S04]  /*c470*/  @P0 STG.E.U16 desc[UR40][R10.64+0x90], R28 ;  /* 0x0000901c0a000986 */ /* 0x0003e8000c101528 */
[----:B------:R1:W-:Y:S01]  /*c480*/  @P2 STG.E.U16 desc[UR40][R10.64+0x92], R29 ;  /* 0x0000921d0a002986 */ /* 0x0003e2000c101528 */
[----:B0-----:R-:W-:Y:S02]  /*c490*/  @P4 IMAD.MOV.U32 R4, RZ, RZ, R8 ;  /* 0x000000ffff044224 */ /* 0x001fe400078e0008 */
[----:B------:R-:W-:-:S05]  /*c4a0*/  @P4 IMAD.MOV.U32 R5, RZ, RZ, R9 ;  /* 0x000000ffff054224 */ /* 0x000fca00078e0009 */
[----:B------:R1:W-:Y:S04]  /*c4b0*/  @P4 STG.E.U16 desc[UR40][R4.64+0x90], R30 ;  /* 0x0000901e04004986 */ /* 0x0003e8000c101528 */
[----:B------:R1:W-:Y:S02]  /*c4c0*/  @P1 STG.E.U16 desc[UR40][R8.64+0x92], R31 ;  /* 0x0000921f08001986 */ /* 0x0003e4000c101528 */
.L_x_264:
[----:B------:R-:W-:Y:S05]  /*c4d0*/  BSYNC B0 ;  /* 0x0000000000007941 */ /* 0x000fea0003800000 */
.L_x_32:
[----:B------:R-:W-:Y:S01]  /*c4e0*/  ULDC UR4, c[0x0][0xc] ;  /* 0x0000030000047ab9 */ /* 0x000fe20000000800 */
[----:B------:R-:W-:Y:S01]  /*c4f0*/  ULDC UR5, c[0x0][0x10] ;  /* 0x0000040000057ab9 */ /* 0x000fe20000000800 */
[----:B------:R-:W2:Y:S01]  /*c500*/  LDC R3, c[0x0][0x14] ;  /* 0x00000500ff037b82 */ /* 0x000ea20000000800 */
[----:B------:R-:W-:Y:S01]  /*c510*/  UIMAD.WIDE.U32 UR4, UR4, UR5, URZ ;  /* 0x00000005040472a5 */ /* 0x000fe2000f8e003f */
[----:B------:R-:W-:Y:S01]  /*c520*/  MOV R148, 0xffffffff ;  /* 0xffffffff00947802 */ /* 0x000fe20000000f00 */
[----:B------:R-:W-:-:S04]  /*c530*/  IMAD.MOV.U32 R23, RZ, RZ, -0x1 ;  /* 0xffffffffff177424 */ /* 0x000fc800078e00ff */
[----:B--2---:R-:W-:-:S04]  /*c540*/  IMAD.WIDE.U32 R16, R3, UR4, R16 ;  /* 0x0000000403107c25 */ /* 0x004fc8000f8e0010 */
[----:B------:R-:W-:Y:S01]  /*c550*/  IMAD R3, R3, UR5, RZ ;  /* 0x0000000503037c24 */ /* 0x000fe2000f8e02ff */
[----:B------:R-:W-:Y:S02]  /*c560*/  ULDC.64 UR4, c[0x0][0x650] ;  /* 0x0001940000047ab9 */ /* 0x000fe40000000a00 */
[----:B------:R-:W-:Y:S01]  /*c570*/  ISETP.GE.U32.AND P0, PT, R16, UR4, PT ;  /* 0x0000000410007c0c */ /* 0x000fe2000bf06070 */
[--C-:B------:R-:W-:Y:S01]  /*c580*/  IMAD.IADD R17, R17, 0x1, R3.reuse ;  /* 0x0000000111117824 */ /* 0x100fe200078e0203 */
[----:B------:R-:W-:-:S04]  /*c590*/  PRMT R3, RZ, 0x7610, R3 ;  /* 0x00007610ff037816 */ /* 0x000fc80000000003 */
[----:B------:R-:W-:-:S13]  /*c5a0*/  ISETP.GE.U32.AND.EX P0, PT, R17, UR5, PT, P0 ;  /* 0x0000000511007c0c */ /* 0x000fda000bf06100 */
[----:B------:R-:W-:Y:S05]  /*c5b0*/  @P0 BRA `(.L_x_265) ;  /* 0x0000000400640947 */ /* 0x000fea0003800000 */
[----:B0-----:R-:W0:Y:S01]  /*c5c0*/  S2R R12, SR_CTAID.X ;  /* 0x00000000000c7919 */ /* 0x001e220000002500 */
[----:B-1-3--:R-:W1:Y:S01]  /*c5d0*/  LDC.64 R10, c[0x0][0x628] ;  /* 0x00018a00ff0a7b82 */ /* 0x00ae620000000a00 */
[----:B------:R-:W-:Y:S01]  /*c5e0*/  ULDC UR4, c[0x0][0x150] ;  /* 0x0000540000047ab9 */ /* 0x000fe20000000800 */
[----:B------:R-:W-:Y:S01]  /*c5f0*/  IMAD.MOV.U32 R8, RZ, RZ, R16 ;  /* 0x000000ffff087224 */ /* 0x000fe200078e0010 */
[----:B------:R-:W2:Y:S01]  /*c600*/  S2R R24, SR_CTAID.Y ;  /* 0x0000000000187919 */ /* 0x000ea20000002600 */
[----:B------:R-:W-:-:S04]  /*c610*/  IMAD.MOV.U32 R9, RZ, RZ, R17 ;  /* 0x000000ffff097224 */ /* 0x000fc800078e0011 */
[----:B------:R-:W3:Y:S08]  /*c620*/  LDC R21, c[0x0][0x144] ;  /* 0x00005100ff157b82 */ /* 0x000ef00000000800 */
[----:B------:R-:W2:Y:S08]  /*c630*/  LDC R0, c[0x0][0x630] ;  /* 0x00018c00ff007b82 */ /* 0x000eb00000000800 */
[----:B------:R-:W2:Y:S01]  /*c640*/  LDC.64 R14, c[0x0][0x620] ;  /* 0x00018800ff0e7b82 */ /* 0x000ea20000000a00 */
[----:B-1----:R-:W-:-:S04]  /*c650*/  ISETP.NE.U32.AND P0, PT, R10, RZ, PT ;  /* 0x000000ff0a00720c */ /* 0x002fc80003f05070 */
[----:B------:R-:W-:Y:S02]  /*c660*/  ISETP.NE.AND.EX P0, PT, R11, RZ, PT, P0 ;  /* 0x000000ff0b00720c */ /* 0x000fe40003f05300 */
[----:B0-----:R-:W-:-:S05]  /*c670*/  I2FP.F32.U32 R3, R12 ;  /* 0x0000000c00037245 */ /* 0x001fca0000201000 */
[----:B------:R-:W-:-:S04]  /*c680*/  FMUL R3, R3, UR4 ;  /* 0x0000000403037c20 */ /* 0x000fc80008400000 */
[----:B------:R0:W1:Y:S02]  /*c690*/  F2I.U32.TRUNC.NTZ R20, R3 ;  /* 0x0000000300147305 */ /* 0x000064000020f000 */
[----:B---3--:R-:W-:Y:S05]  /*c6a0*/  @!P0 BRA `(.L_x_266) ;  /* 0x0000000000288947 */ /* 0x008fea0003800000 */
[----:B0-----:R-:W0:Y:S02]  /*c6b0*/  LDC R3, c[0x0][0x634] ;  /* 0x00018d00ff037b82 */ /* 0x001e240000000800 */
        /* <DEDUP_REMOVED lines=9> */
.L_x_266:
[----:B------:R-:W3:Y:S01]  /*c750*/  LDC.64 R28, c[0x0][0x640] ;  /* 0x00019000ff1c7b82 */ /* 0x000ee20000000a00 */
[-CC-:B--2---:R-:W-:Y:S01]  /*c760*/  SHF.R.U64 R23, R8, R0.reuse, R9.reuse ;  /* 0x0000000008177219 */ /* 0x184fe20000001209 */
[----:B-1----:R-:W-:Y:S01]  /*c770*/  IMAD.MOV R20, RZ, RZ, -R20 ;  /* 0x000000ffff147224 */ /* 0x002fe200078e0a14 */
[----:B------:R-:W-:Y:S01]  /*c780*/  SHF.R.U32.HI R0, RZ, R0, R9 ;  /* 0x00000000ff007219 */ /* 0x000fe20000011609 */
[----:B------:R-:W-:Y:S01]  /*c790*/  ULDC UR4, c[0x0][0x154] ;  /* 0x0000550000047ab9 */ /* 0x000fe20000000800 */
[----:B0-----:R-:W-:Y:S01]  /*c7a0*/  IADD3 R3, P0, RZ, -R23, RZ ;  /* 0x80000017ff037210 */ /* 0x001fe20007f1e0ff */
[----:B------:R-:W-:Y:S02]  /*c7b0*/  IMAD R21, R21, R20, R12 ;  /* 0x0000001415157224 */ /* 0x000fe400078e020c */
[----:B------:R-:W0:Y:S01]  /*c7c0*/  LDC R6, c[0x0][0x618] ;  /* 0x00018600ff067b82 */ /* 0x000e220000000800 */
[----:B------:R-:W-:Y:S02]  /*c7d0*/  IMAD.MOV.U32 R7, RZ, RZ, 0x1 ;  /* 0x00000001ff077424 */ /* 0x000fe400078e00ff */
[----:B------:R-:W-:-:S04]  /*c7e0*/  IMAD.X R5, RZ, RZ, ~R0, P0 ;  /* 0x000000ffff057224 */ /* 0x000fc800000e0e00 */
[-C--:B------:R-:W-:Y:S01]  /*c7f0*/  IMAD R0, R5, R14.reuse, RZ ;  /* 0x0000000e05007224 */ /* 0x080fe200078e02ff */
[----:B------:R-:W1:Y:S01]  /*c800*/  LDC R8, c[0x0][0x608] ;  /* 0x00018200ff087b82 */ /* 0x000e620000000800 */
[----:B------:R-:W-:-:S04]  /*c810*/  IMAD.WIDE.U32 R4, R3, R14, R16 ;  /* 0x0000000e03047225 */ /* 0x000fc800078e0010 */
[----:B------:R-:W-:Y:S01]  /*c820*/  IMAD R3, R3, R15, R0 ;  /* 0x0000000f03037224 */ /* 0x000fe200078e0200 */
[----:B------:R-:W-:Y:S02]  /*c830*/  I2FP.F32.U32 R0, R24 ;  /* 0x0000001800007245 */ /* 0x000fe40000201000 */
[----:B------:R-:W2:Y:S01]  /*c840*/  LDC R26, c[0x0][0x658] ;  /* 0x00019600ff1a7b82 */ /* 0x000ea20000000800 */
[----:B------:R-:W-:Y:S01]  /*c850*/  IMAD.IADD R3, R5, 0x1, R3 ;  /* 0x0000000105037824 */ /* 0x000fe200078e0203 */
[----:B---3--:R-:W-:Y:S01]  /*c860*/  ISETP.NE.U32.AND P0, PT, R28, RZ, PT ;  /* 0x000000ff1c00720c */ /* 0x008fe20003f05070 */
[----:B------:R-:W-:Y:S01]  /*c870*/  FMUL R0, R0, UR4 ;  /* 0x0000000400007c20 */ /* 0x000fe20008400000 */
[----:B------:R-:W-:Y:S02]  /*c880*/  IMAD.MOV.U32 R5, RZ, RZ, -0x1 ;  /* 0xffffffffff057424 */ /* 0x000fe400078e00ff */
[----:B------:R-:W-:Y:S01]  /*c890*/  ISETP.NE.AND.EX P0, PT, R29, RZ, PT, P0 ;  /* 0x000000ff1d00720c */ /* 0x000fe20003f05300 */
[----:B------:R3:W2:Y:S01]  /*c8a0*/  F2I.U32.TRUNC.NTZ R13, R0 ;  /* 0x00000000000d7305 */ /* 0x0006a2000020f000 */
[----:B------:R-:W3:Y:S01]  /*c8b0*/  LDC R15, c[0x0][0x148] ;  /* 0x00005200ff0f7b82 */ /* 0x000ee20000000800 */
[----:B0-----:R-:W-:-:S02]  /*c8c0*/  SHF.R.U64 R12, R4, R6, R3 ;  /* 0x00000006040c7219 */ /* 0x001fc40000001203 */
[----:B------:R-:W-:-:S05]  /*c8d0*/  SHF.R.U32.HI R3, RZ, R6, R3 ;  /* 0x00000006ff037219 */ /* 0x000fca0000011603 */
[----:B------:R-:W0:Y:S01]  /*c8e0*/  LDC R20, c[0x0][0x600] ;  /* 0x00018000ff147b82 */ /* 0x000e220000000800 */
[-CC-:B-1----:R-:W-:Y:S02]  /*c8f0*/  SHF.R.U64 R10, R12, R8.reuse, R3.reuse ;  /* 0x000000080c0a7219 */ /* 0x182fe40000001203 */
[----:B------:R-:W-:-:S05]  /*c900*/  SHF.R.U32.HI R3, RZ, R8, R3 ;  /* 0x00000008ff037219 */ /* 0x000fca0000011603 */
[----:B------:R-:W1:Y:S01]  /*c910*/  LDC R27, c[0x0][0x648] ;  /* 0x00019200ff1b7b82 */ /* 0x000e620000000800 */
[-C--:B--2---:R-:W-:Y:S02]  /*c920*/  SHF.L.U32 R4, R5, R26.reuse, RZ ;  /* 0x0000001a05047219 */ /* 0x084fe400000006ff */
[-CC-:B------:R-:W-:Y:S02]  /*c930*/  SHF.R.U64 R14, R10, R26.reuse, R3.reuse ;  /* 0x0000001a0a0e7219 */ /* 0x180fe40000001203 */
[----:B------:R-:W-:Y:S02]  /*c940*/  SHF.R.U32.HI R5, RZ, R26, R3 ;  /* 0x0000001aff057219 */ /* 0x000fe40000011603 */
[----:B------:R-:W-:Y:S01]  /*c950*/  LOP3.LUT R25, RZ, R4, RZ, 0x33, !PT ;  /* 0x00000004ff197212 */ /* 0x000fe200078e33ff */
[----:B------:R-:W2:Y:S01]  /*c960*/  LDC R30, c[0x0][0x638] ;  /* 0x00018e00ff1e7b82 */ /* 0x000ea20000000800 */
[----:B------:R-:W-:Y:S01]  /*c970*/  SHF.L.U32 R26, R7, R26, RZ ;  /* 0x0000001a071a7219 */ /* 0x000fe200000006ff */
[----:B------:R-:W-:-:S06]  /*c980*/  IMAD.MOV.U32 R4, RZ, RZ, R14 ;  /* 0x000000ffff047224 */ /* 0x000fcc00078e000e */
[----:B------:R-:W0:Y:S01]  /*c990*/  LDC R31, c[0x0][0x610] ;  /* 0x00018400ff1f7b82 */ /* 0x000e220000000800 */
        /* <DEDUP_REMOVED lines=11> */
.L_x_267:
[----:B------:R-:W-:Y:S01]  /*ca50*/  ISETP.NE.AND P0, PT, R2, 0x1, PT ;  /* 0x000000010200780c */ /* 0x000fe20003f05270 */
[----:B0-----:R-:W-:Y:S01]  /*ca60*/  VIADD R7, R20, 0xffffffff ;  /* 0xffffffff14077836 */ /* 0x001fe20000000000 */
[----:B-1-3--:R-:W-:Y:S01]  /*ca70*/  SHF.R.U64 R0, R4, R27, R5 ;  /* 0x0000001b04007219 */ /* 0x00afe20000001205 */
[----:B------:R-:W-:Y:S01]  /*ca80*/  IMAD.MOV R13, RZ, RZ, -R13 ;  /* 0x000000ffff0d7224 */ /* 0x000fe200078e0a0d */
[----:B------:R-:W-:Y:S01]  /*ca90*/  LOP3.LUT R5, R10, R25, RZ, 0xc0, !PT ;  /* 0x000000190a057212 */ /* 0x000fe200078ec0ff */
[----:B------:R-:W-:Y:S01]  /*caa0*/  IMAD.MOV.U32 R4, RZ, RZ, 0x1 ;  /* 0x00000001ff047424 */ /* 0x000fe200078e00ff */
[----:B------:R-:W-:Y:S02]  /*cab0*/  IADD3 R3, -R0, RZ, RZ ;  /* 0x000000ff00037210 */ /* 0x000fe40007ffe1ff */
[----:B------:R-:W-:Y:S01]  /*cac0*/  LOP3.LUT R12, R12, R7, RZ, 0xc0, !PT ;  /* 0x000000070c0c7212 */ /* 0x000fe200078ec0ff */
[----:B------:R-:W-:Y:S02]  /*cad0*/  IMAD R0, R26, R0, R5 ;  /* 0x000000001a007224 */ /* 0x000fe400078e0205 */
[----:B--2---:R-:W-:-:S02]  /*cae0*/  IMAD R3, R3, R30, R14 ;  /* 0x0000001e03037224 */ /* 0x004fc400078e020e */
[----:B------:R-:W-:Y:S02]  /*caf0*/  @P0 IMAD R21, R15, R13, R24 ;  /* 0x0000000d0f150224 */ /* 0x000fe400078e0218 */
[----:B------:R-:W-:Y:S01]  /*cb00*/  IMAD R5, R3, R20, R12 ;  /* 0x0000001403057224 */ /* 0x000fe200078e020c */
[----:B------:R-:W-:Y:S01]  /*cb10*/  PRMT R3, R4, 0x7610, R3 ;  /* 0x0000761004037816 */ /* 0x000fe20000000003 */
[----:B------:R-:W-:-:S05]  /*cb20*/  IMAD R0, R0, R31, R21 ;  /* 0x0000001f00007224 */ /* 0x000fca00078e0215 */
[----:B------:R-:W-:Y:S02]  /*cb30*/  SEL R148, R5, R0, !P0 ;  /* 0x0000000005947207 */ /* 0x000fe40004000000 */
[----:B------:R-:W-:-:S07]  /*cb40*/  SEL R0, R0, R5, !P0 ;  /* 0x0000000500007207 */ /* 0x000fce0004000000 */
.L_x_265:
[----:B------:R-:W-:Y:S01]  /*cb50*/  LOP3.LUT P0, RZ, R3, 0xff, RZ, 0xc0, !PT ;  /* 0x000000ff03ff7812 */ /* 0x000fe2000780c0ff */
[----:B------:R-:W-:-:S12]  /*cb60*/  IMAD.MOV.U32 R147, RZ, RZ, R0 ;  /* 0x000000ffff937224 */ /* 0x000fd800078e0000 */
[----:B------:R-:W-:Y:S05]  /*cb70*/  @P0 BRA `(.L_x_268) ;  /* 0xffffff4400980947 */ /* 0x000fea000383ffff */
[----:B------:R-:W-:Y:S05]  /*cb80*/  EXIT ;  /* 0x000000000000794d */ /* 0x000fea0003800000 */
.L_x_7:
[----:B0-----:R-:W-:Y:S01]  /*cb90*/  ULDC.64 UR4, c[0x0][0x650] ;  /* 0x0001940000047ab9 */ /* 0x001fe20000000a00 */
[----:B------:R-:W-:Y:S01]  /*cba0*/  PRMT R8, RZ, 0x7610, R8 ;  /* 0x00007610ff087816 */ /* 0x000fe20000000008 */
[----:B------:R-:W-:Y:S01]  /*cbb0*/  IMAD.MOV.U32 R13, RZ, RZ, -0x1 ;  /* 0xffffffffff0d7424 */ /* 0x000fe200078e00ff */
[----:B------:R-:W-:Y:S01]  /*cbc0*/  ISETP.GE.U32.AND P0, PT, R16, UR4, PT ;  /* 0x0000000410007c0c */ /* 0x000fe2000bf06070 */
[----:B------:R-:W-:Y:S02]  /*cbd0*/  IMAD.MOV.U32 R20, RZ, RZ, -0x1 ;  /* 0xffffffffff147424 */ /* 0x000fe400078e00ff */
[----:B------:R-:W-:Y:S01]  /*cbe0*/  IMAD.MOV.U32 R6, RZ, RZ, -0x1 ;  /* 0xffffffffff067424 */ /* 0x000fe200078e00ff */
        /* <DEDUP_REMOVED lines=20> */
.L_x_270:
[----:B------:R-:W0:Y:S01]  /*cd30*/  LDC.64 R28, c[0x0][0x640] ;  /* 0x00019000ff1c7b82 */ /* 0x000e220000000a00 */
[-CC-:B------:R-:W-:Y:S01]  /*cd40*/  SHF.R.U64 R22, R12, R6.reuse, R13.reuse ;  /* 0x000000060c167219 */ /* 0x180fe2000000120d */
[----:B------:R-:W-:Y:S01]  /*cd50*/  IMAD.MOV.U32 R30, RZ, RZ, 0x1 ;  /* 0x00000001ff1e7424 */ /* 0x000fe200078e00ff */
[----:B------:R-:W-:Y:S02]  /*cd60*/  SHF.R.U32.HI R6, RZ, R6, R13 ;  /* 0x00000006ff067219 */ /* 0x000fe4000001160d */
        /* <DEDUP_REMOVED lines=8> */
[----:B------:R-:W-:Y:S01]  /*cdf0*/  IMAD.IADD R9, R9, 0x1, R11 ;  /* 0x0000000109097824 */ /* 0x000fe200078e020b */
[----:B0-----:R-:W-:-:S04]  /*ce00*/  ISETP.NE.U32.AND P0, PT, R28, RZ, PT ;  /* 0x000000ff1c00720c */ /* 0x001fc80003f05070 */
[----:B------:R-:W-:Y:S02]  /*ce10*/  ISETP.NE.AND.EX P0, PT, R29, RZ, PT, P0 ;  /* 0x000000ff1d00720c */ /* 0x000fe40003f05300 */
[----:B------:R-:W0:Y:S01]  /*ce20*/  LDC R20, c[0x0][0x600] ;  /* 0x00018000ff147b82 */ /* 0x000e220000000800 */
[-CC-:B-1----:R-:W-:Y:S01]  /*ce30*/  SHF.R.U64 R14, R8, R10.reuse, R9.reuse ;  /* 0x0000000a080e7219 */ /* 0x182fe20000001209 */
[----:B------:R-:W-:Y:S01]  /*ce40*/  IMAD.MOV.U32 R8, RZ, RZ, -0x1 ;  /* 0xffffffffff087424 */ /* 0x000fe200078e00ff */
[----:B------:R-:W-:-:S05]  /*ce50*/  SHF.R.U32.HI R9, RZ, R10, R9 ;  /* 0x0000000aff097219 */ /* 0x000fca0000011609 */
[----:B------:R-:W1:Y:S01]  /*ce60*/  LDC R24, c[0x0][0x648] ;  /* 0x00019200ff187b82 */ /* 0x000e620000000800 */
[-CC-:B--2---:R-:W-:Y:S02]  /*ce70*/  SHF.R.U64 R23, R14, R12.reuse, R9.reuse ;  /* 0x0000000c0e177219 */ /* 0x184fe40000001209 */
[----:B------:R-:W-:-:S05]  /*ce80*/  SHF.R.U32.HI R6, RZ, R12, R9 ;  /* 0x0000000cff067219 */ /* 0x000fca0000011609 */
[----:B------:R-:W2:Y:S01]  /*ce90*/  LDC R26, c[0x0][0x638] ;  /* 0x00018e00ff1a7b82 */ /* 0x000ea20000000800 */
[-C--:B---3--:R-:W-:Y:S02]  /*cea0*/  SHF.L.U32 R8, R8, R27.reuse, RZ ;  /* 0x0000001b08087219 */ /* 0x088fe400000006ff */
[-CC-:B------:R-:W-:Y:S02]  /*ceb0*/  SHF.R.U64 R25, R23, R27.reuse, R6.reuse ;  /* 0x0000001b17197219 */ /* 0x180fe40000001206 */
[----:B------:R-:W-:Y:S02]  /*cec0*/  LOP3.LUT R32, RZ, R8, RZ, 0x33, !PT ;  /* 0x00000008ff207212 */ /* 0x000fe400078e33ff */
[----:B------:R-:W-:Y:S01]  /*ced0*/  SHF.R.U32.HI R9, RZ, R27, R6 ;  /* 0x0000001bff097219 */ /* 0x000fe20000011606 */
[----:B------:R-:W3:Y:S01]  /*cee0*/  LDC R31, c[0x0][0x610] ;  /* 0x00018400ff1f7b82 */ /* 0x000ee20000000800 */
[----:B------:R-:W-:Y:S01]  /*cef0*/  IMAD.MOV.U32 R8, RZ, RZ, R25 ;  /* 0x000000ffff087224 */ /* 0x000fe200078e0019 */
[----:B------:R-:W-:Y:S06]  /*cf00*/  @!P0 BRA `(.L_x_271) ;  /* 0x0000000000288947 */ /* 0x000fec0003800000 */
[----:B------:R-:W4:Y:S02]  /*cf10*/  LDC R6, c[0x0][0x64c] ;  /* 0x00019300ff067b82 */ /* 0x000f240000000800 */
[----:B----4-:R-:W-:-:S05]  /*cf20*/  IADD3 R13, P0, R25, R6, RZ ;  /* 0x00000006190d7210 */ /* 0x010fca0007f1e0ff */
[----:B------:R-:W-:-:S04]  /*cf30*/  IMAD.X R15, RZ, RZ, R9, P0 ;  /* 0x000000ffff0f7224 */ /* 0x000fc800000e0609 */
[----:B------:R-:W-:-:S04]  /*cf40*/  IMAD.WIDE.U32 R8, R15, R28, RZ ;  /* 0x0000001c0f087225 */ /* 0x000fc800078e00ff */
[----:B------:R-:W-:-:S04]  /*cf50*/  IMAD.WIDE.U32 R10, P0, R13, R29, R8 ;  /* 0x0000001d0d0a7225 */ /* 0x000fc80007800008 */
[----:B------:R-:W-:Y:S01]  /*cf60*/  IMAD.WIDE.U32 R8, R13, R28, RZ ;  /* 0x0000001c0d087225 */ /* 0x000fe200078e00ff */
[----:B------:R-:W-:-:S03]  /*cf70*/  MOV R12, R11 ;  /* 0x0000000b000c7202 */ /* 0x000fc60000000f00 */
[----:B------:R-:W-:Y:S01]  /*cf80*/  IMAD.X R13, RZ, RZ, RZ, P0 ;  /* 0x000000ffff0d7224 */ /* 0x000fe200000e06ff */
[----:B------:R-:W-:-:S05]  /*cf90*/  IADD3 RZ, P0, R9, R10, RZ ;  /* 0x0000000a09ff7210 */ /* 0x000fca0007f1e0ff */
[----:B------:R-:W-:-:S08]  /*cfa0*/  IMAD.WIDE.U32.X R8, R15, R29, R12, P0 ;  /* 0x0000001d0f087225 */ /* 0x000fd000000e040c */
.L_x_271:
[----:B------:R-:W-:Y:S02]  /*cfb0*/  ISETP.NE.AND P0, PT, R2, 0x1, PT ;  /* 0x000000010200780c */ /* 0x000fe40003f05270 */
[----:B-1----:R-:W-:Y:S01]  /*cfc0*/  SHF.R.U64 R6, R8, R24, R9 ;  /* 0x0000001808067219 */ /* 0x002fe20000001209 */
[----:B0-----:R-:W-:Y:S01]  /*cfd0*/  VIADD R9, R20, 0xffffffff ;  /* 0xffffffff14097836 */ /* 0x001fe20000000000 */
[----:B------:R-:W-:Y:S02]  /*cfe0*/  SHF.L.U32 R30, R30, R27, RZ ;  /* 0x0000001b1e1e7219 */ /* 0x000fe400000006ff */
[----:B------:R-:W-:Y:S01]  /*cff0*/  LOP3.LUT R5, R23, R32, RZ, 0xc0, !PT ;  /* 0x0000002017057212 */ /* 0x000fe200078ec0ff */
[----:B------:R-:W-:-:S04]  /*d000*/  IMAD.MOV R8, RZ, RZ, -R6 ;  /* 0x000000ffff087224 */ /* 0x000fc800078e0a06 */
[----:B------:R-:W-:Y:S01]  /*d010*/  IMAD R6, R30, R6, R5 ;  /* 0x000000061e067224 */ /* 0x000fe200078e0205 */
[----:B------:R-:W-:Y:S01]  /*d020*/  LOP3.LUT R5, R14, R9, RZ, 0xc0, !PT ;  /* 0x000000090e057212 */ /* 0x000fe200078ec0ff */
[----:B------:R-:W-:Y:S02]  /*d030*/  @P0 IMAD R3, R7, R21, R4 ;  /* 0x0000001507030224 */ /* 0x000fe400078e0204 */
[----:B--2---:R-:W-:Y:S02]  /*d040*/  IMAD R4, R8, R26, R25 ;  /* 0x0000001a08047224 */ /* 0x004fe400078e0219 */
[----:B---3--:R-:W-:Y:S02]  /*d050*/  IMAD R3, R6, R31, R3 ;  /* 0x0000001f06037224 */ /* 0x008fe400078e0203 */
[----:B------:R-:W-:Y:S02]  /*d060*/  IMAD R4, R4, R20, R5 ;  /* 0x0000001404047224 */ /* 0x000fe400078e0205 */
[----:B------:R-:W-:-:S02]  /*d070*/  IMAD.MOV.U32 R8, RZ, RZ, 0x1 ;  /* 0x00000001ff087424 */ /* 0x000fc400078e00ff */
[----:B------:R-:W-:Y:S01]  /*d080*/  IMAD.MOV.U32 R6, RZ, RZ, R22 ;  /* 0x000000ffff067224 */ /* 0x000fe200078e0016 */
[----:B------:R-:W-:Y:S02]  /*d090*/  SEL R20, R4, R3, !P0 ;  /* 0x0000000304147207 */ /* 0x000fe40004000000 */
[----:B------:R-:W-:-:S07]  /*d0a0*/  SEL R13, R3, R4, !P0 ;  /* 0x00000004030d7207 */ /* 0x000fce0004000000 */
.L_x_269:
[----:B------:R-:W-:-:S08]  /*d0b0*/  NOP ;  /* 0x0000000000007918 */ /* 0x000fd00000000000 */
[----:B------:R-:W0:-:S00]  /*d0c0*/  USETMAXREG.DEALLOC.CTAPOOL 0x28 ;  /* 0x00000028000079c8 */ /* 0x000e0000080e0500 */
[----:B0-----:R-:W-:-:S13]  /*d0d0*/  ISETP.NE.AND P0, PT, R0, RZ, PT ;  /* 0x000000ff0000720c */ /* 0x001fda0003f05270 */
[----:B------:R-:W-:Y:S05]  /*d0e0*/  @P0 EXIT ;  /* 0x000000000000094d */ /* 0x000fea0003800000 */
[----:B------:R-:W-:Y:S01]  /*d0f0*/  LOP3.LUT P0, RZ, R8, 0xff, RZ, 0xc0, !PT ;  /* 0x000000ff08ff7812 */ /* 0x000fe2000780c0ff */
[----:B------:R-:W-:Y:S02]  /*d100*/  IMAD.MOV.U32 R0, RZ, RZ, 0x1 ;  /* 0x00000001ff007424 */ /* 0x000fe400078e00ff */
[----:B------:R-:W-:-:S10]  /*d110*/  IMAD.MOV.U32 R3, RZ, RZ, RZ ;  /* 0x000000ffff037224 */ /* 0x000fd400078e00ff */
[----:B------:R-:W-:Y:S05]  /*d120*/  @!P0 BRA `(.L_x_272) ;  /* 0x0000000c003c8947 */ /* 0x000fea0003800000 */
[----:B------:R-:W0:Y:S01]  /*d130*/  LDC R0, c[0x0][0x28c] ;  /* 0x0000a300ff007b82 */ /* 0x000e220000000800 */
[----:B------:R-:W1:Y:S01]  /*d140*/  S2R R9, SR_CgaCtaId ;  /* 0x0000000000097919 */ /* 0x000e620000008800 */
[----:B------:R-:W-:Y:S01]  /*d150*/  ULDC UR5, c[0x0][0x600] ;  /* 0x0001800000057ab9 */ /* 0x000fe20000000800 */
[----:B------:R-:W-:Y:S01]  /*d160*/  ULDC UR4, c[0x0][0xc] ;  /* 0x0000030000047ab9 */ /* 0x000fe20000000800 */
[----:B------:R-:W-:Y:S01]  /*d170*/  UIADD3 UR16, UR5, -0x1, URZ ;  /* 0xffffffff05107890 */ /* 0x000fe2000fffe03f */
[----:B------:R-:W-:Y:S01]  /*d180*/  BSSY B0, `(.L_x_272) ;  /* 0x00000c9000007945 */ /* 0x000fe20003800000 */
[----:B------:R-:W-:Y:S01]  /*d190*/  ULDC UR6, c[0x0][0x658] ;  /* 0x0001960000067ab9 */ /* 0x000fe20000000800 */
[----:B------:R-:W-:Y:S01]  /*d1a0*/  ULDC UR5, c[0x0][0x10] ;  /* 0x0000040000057ab9 */ /* 0x000fe20000000800 */
[----:B------:R-:W-:Y:S01]  /*d1b0*/  UMOV UR7, 0xffffffff ;  /* 0xffffffff00077882 */ /* 0x000fe20000000000 */
[----:B------:R-:W-:Y:S01]  /*d1c0*/  UMOV UR8, 0x1 ;  /* 0x0000000100087882 */ /* 0x000fe20000000000 */
[----:B------:R-:W-:Y:S01]  /*d1d0*/  UIMAD.WIDE.U32 UR4, UR4, UR5, URZ ;  /* 0x00000005040472a5 */ /* 0x000fe2000f8e003f */
[----:B------:R-:W-:Y:S01]  /*d1e0*/  IMAD.MOV.U32 R11, RZ, RZ, 0x1 ;  /* 0x00000001ff0b7424 */ /* 0x000fe200078e00ff */
[----:B------:R-:W-:Y:S01]  /*d1f0*/  USHF.L.U32 UR7, UR7, UR6, URZ ;  /* 0x0000000607077299 */ /* 0x000fe2000800063f */
[----:B------:R-:W-:Y:S01]  /*d200*/  LOP3.LUT R8, R19, 0x2, RZ, 0xfc, !PT ;  /* 0x0000000213087812 */ /* 0x000fe200078efcff */
[----:B------:R-:W-:-:S02]  /*d210*/  USHF.L.U32 UR18, UR8, UR6, URZ ;  /* 0x0000000608127299 */ /* 0x000fc4000800063f */
[----:B------:R-:W-:Y:S01]  /*d220*/  ULOP3.LUT UR17, URZ, UR7, URZ, 0x33, !UPT ;  /* 0x000000073f117292 */ /* 0x000fe2000f8e333f */
[----:B------:R-:W-:Y:S01]  /*d230*/  ULDC UR6, c[0x0][0x14] ;  /* 0x0000050000067ab9 */ /* 0x000fe20000000800 */
[----:B------:R-:W-:Y:S01]  /*d240*/  ULDC.64 UR22, c[0x0][0x198] ;  /* 0x0000660000167ab9 */ /* 0x000fe20000000a00 */
[----:B------:R-:W-:Y:S02]  /*d250*/  UIMAD.WIDE.U32 UR20, UR4, UR6, URZ ;  /* 0x00000006041472a5 */ /* 0x000fe4000f8e003f */
[----:B------:R-:W-:Y:S01]  /*d260*/  UIMAD UR13, UR5, UR6, URZ ;  /* 0x00000006050d72a4 */ /* 0x000fe2000f8e023f */
[----:B0-----:R-:W-:-:S03]  /*d270*/  VIADD R0, R0, 0x3f ;  /* 0x0000003f00007836 */ /* 0x001fc60000000000 */
[----:B------:R-:W-:Y:S02]  /*d280*/  UIADD3 UR13, UR21, UR13, URZ ;  /* 0x0000000d150d7290 */ /* 0x000fe4000fffe03f */
[----:B------:R-:W-:-:S04]  /*d290*/  SHF.R.S32.HI R3, RZ, 0x1f, R0 ;  /* 0x0000001fff037819 */ /* 0x000fc80000011400 */
[----:B------:R-:W-:Y:S01]  /*d2a0*/  LEA.HI R3, R3, R0, RZ, 0x6 ;  /* 0x0000000003037211 */ /* 0x000fe200078f30ff */
[----:B------:R-:W-:Y:S01]  /*d2b0*/  IMAD.MOV.U32 R0, RZ, RZ, 0x1 ;  /* 0x00000001ff007424 */ /* 0x000fe200078e00ff */
[----:B-1----:R-:W-:Y:S02]  /*d2c0*/  LOP3.LUT R9, R9, 0x1, RZ, 0xc0, !PT ;  /* 0x0000000109097812 */ /* 0x002fe400078ec0ff */
[----:B------:R-:W-:Y:S01]  /*d2d0*/  SHF.R.S32.HI R10, RZ, 0x6, R3 ;  /* 0x00000006ff0a7819 */ /* 0x000fe20000011403 */
[----:B------:R-:W-:-:S04]  /*d2e0*/  IMAD.MOV.U32 R3, RZ, RZ, RZ ;  /* 0x000000ffff037224 */ /* 0x000fc800078e00ff */
[----:B------:R-:W-:-:S07]  /*d2f0*/  VIADD R12, R10, 0x1 ;  /* 0x000000010a0c7836 */ /* 0x000fce0000000000 */
.L_x_283:
[----:B------:R-:W-:-:S03]  /*d300*/  UMOV UR4, 0xffffffff ;  /* 0xffffffff00047882 */ /* 0x000fc60000000000 */
[----:B------:R-:W-:Y:S05]  /*d310*/  BRA.DIV UR4, `(.L_x_273) ;  /* 0x0000000e04887947 */ /* 0x000fea000b800000 */
[----:B------:R-:W-:-:S13]  /*d320*/  ELECT P6, URZ, PT ;  /* 0x00000000003f782f */ /* 0x000fda00038c0000 */
.L_x_293:
[----:B------:R-:W0:Y:S01]  /*d330*/  LDC R4, c[0x0][0x28c] ;  /* 0x0000a300ff047b82 */ /* 0x000e220000000800 */
[----:B------:R-:W-:Y:S01]  /*d340*/  BSSY B1, `(.L_x_274) ;  /* 0x000003a000017945 */ /* 0x000fe20003800000 */
[----:B0-----:R-:W-:-:S13]  /*d350*/  ISETP.LT.OR P6, PT, R4, 0x1, !P6 ;  /* 0x000000010400780c */ /* 0x001fda00077c1670 */
[----:B------:R-:W-:Y:S05]  /*d360*/  @P6 BRA `(.L_x_275) ;  /* 0x0000000000dc6947 */ /* 0x000fea0003800000 */
[----:B------:R-:W-:Y:S02]  /*d370*/  IMAD R20, R20, 0x2, R9 ;  /* 0x0000000214147824 */ /* 0x000fe400078e0209 */
[----:B------:R-:W-:Y:S02]  /*d380*/  IMAD R21, R13, 0x180, RZ ;  /* 0x000001800d157824 */ /* 0x000fe400078e02ff */
[----:B------:R-:W-:Y:S02]  /*d390*/  IMAD.MOV.U32 R22, RZ, RZ, RZ ;  /* 0x000000ffff167224 */ /* 0x000fe400078e00ff */
[----:B------:R-:W-:Y:S02]  /*d3a0*/  IMAD.MOV.U32 R4, RZ, RZ, R12 ;  /* 0x000000ffff047224 */ /* 0x000fe400078e000c */
[----:B------:R-:W-:Y:S02]  /*d3b0*/  IMAD.MOV.U32 R5, RZ, RZ, R0 ;  /* 0x000000ffff057224 */ /* 0x000fe400078e0000 */
[----:B------:R-:W-:-:S02]  /*d3c0*/  IMAD.MOV.U32 R14, RZ, RZ, R3 ;  /* 0x000000ffff0e7224 */ /* 0x000fc400078e0003 */
[----:B------:R-:W-:-:S07]  /*d3d0*/  IMAD R15, R20, 0x28, RZ ;  /* 0x00000028140f7824 */ /* 0x000fce00078e02ff */
.L_x_278:
[----:B------:R-:W0:Y:S01]  /*d3e0*/  S2R R20, SR_CgaCtaId ;  /* 0x0000000000147919 */ /* 0x000e220000008800 */
[----:B------:R-:W-:Y:S02]  /*d3f0*/  MOV R7, 0x400 ;  /* 0x0000040000077802 */ /* 0x000fe40000000f00 */
[----:B------:R-:W-:-:S13]  /*d400*/  LOP3.LUT P1, RZ, R18, 0x7f, RZ, 0xc0, !PT ;  /* 0x0000007f12ff7812 */ /* 0x000fda000782c0ff */
[----:B------:R-:W1:Y:S01]  /*d410*/  @!P1 LDC R13, c[0x0][0x500] ;  /* 0x00014000ff0d9b82 */ /* 0x000e620000000800 */
[----:B0-----:R-:W-:Y:S02]  /*d420*/  LEA R23, R20, R7, 0x18 ;  /* 0x0000000714177211 */ /* 0x001fe400078ec0ff */
[----:B------:R-:W-:-:S03]  /*d430*/  SHF.L.U32 R7, R5, 0x1f, RZ ;  /* 0x0000001f05077819 */ /* 0x000fc600000006ff */
[----:B------:R-:W-:-:S04]  /*d440*/  IMAD R20, R14, 0x8, R23 ;  /* 0x000000080e147824 */ /* 0x000fc800078e0217 */
[----:B------:R-:W0:Y:S02]  /*d450*/  SYNCS.PHASECHK.TRANS64.TRYWAIT P0, [R20+URZ+0x18], R7 ;  /* 0x00001807140075a7 */ /* 0x000e24000800017f */
[----:B01----:R-:W-:Y:S05]  /*d460*/  @!P0 BRA `(.L_x_276) ;  /* 0x0000000c00548947 */ /* 0x003fea0003800000 */
.L_x_294:
[----:B0-----:R-:W-:Y:S01]  /*d470*/  PRMT R7, R8, 0x9910, RZ ;  /* 0x0000991008077816 */ /* 0x001fe200000000ff */
[----:B------:R0:W-:Y:S03]  /*d480*/  @!P1 SYNCS.ARRIVE.TRANS64 RZ, [R20+URZ], R13 ;  /* 0x0000000d14ff99a7 */ /* 0x0001e6000800003f */
[----:B------:R-:W-:-:S13]  /*d490*/  ISETP.NE.AND P0, PT, R7, 0x2, PT ;  /* 0x000000020700780c */ /* 0x000fda0003f05270 */
[----:B0-----:R-:W-:Y:S05]  /*d4a0*/  @P0 BRA `(.L_x_277) ;  /* 0x0000000000040947 */ /* 0x001fea0003800000 */
[----:B------:R-:W-:Y:S01]  /*d4b0*/  BPT.TRAP 0x1 ;  /* 0x000000040000795c */ /* 0x000fe20000300000 */
.L_x_277:
[C---:B------:R-:W-:Y:S01]  /*d4c0*/  LEA R7, R14.reuse, R9, 0x1 ;  /* 0x000000090e077211 */ /* 0x040fe200078e08ff */
[--C-:B------:R-:W-:Y:S01]  /*d4d0*/  IMAD R13, R14, 0xc000, R23.reuse ;  /* 0x0000c0000e0d7824 */ /* 0x100fe200078e0217 */
[----:B------:R-:W-:Y:S01]  /*d4e0*/  R2UR UR9, R20 ;  /* 0x00000000140972ca */ /* 0x000fe200000e0000 */
[----:B------:R-:W-:Y:S01]  /*d4f0*/  VIADD R4, R4, 0xffffffff ;  /* 0xffffffff04047836 */ /* 0x000fe20000000000 */
[----:B------:R-:W-:Y:S01]  /*d500*/  UIADD3 UR4, UP0, UR22, 0xf0, URZ ;  /* 0x000000f016047890 */ /* 0x000fe2000ff1e03f */
[----:B------:R-:W-:Y:S01]  /*d510*/  IMAD R7, R7, 0xa00, RZ ;  /* 0x00000a0007077824 */ /* 0x000fe200078e02ff */
[----:B------:R-:W-:Y:S01]  /*d520*/  R2UR UR5, R13 ;  /* 0x000000000d0572ca */ /* 0x000fe200000e0000 */
[----:B------:R-:W-:Y:S01]  /*d530*/  UIADD3 UR24, UP1, UR22, 0x1f0, URZ ;  /* 0x000001f016187890 */ /* 0x000fe2000ff3e03f */
[----:B------:R-:W-:Y:S01]  /*d540*/  R2UR UR11, R21 ;  /* 0x00000000150b72ca */ /* 0x000fe200000e0000 */
[----:B------:R-:W-:Y:S01]  /*d550*/  IMAD R7, R7, 0x2, R23 ;  /* 0x0000000207077824 */ /* 0x000fe200078e0217 */
[----:B------:R-:W-:Y:S01]  /*d560*/  R2UR UR10, R22 ;  /* 0x00000000160a72ca */ /* 0x000fe200000e0000 */
[----:B------:R-:W-:Y:S01]  /*d570*/  VIADD R14, R14, 0x1 ;  /* 0x000000010e0e7836 */ /* 0x000fe20000000000 */
[----:B------:R-:W-:Y:S01]  /*d580*/  R2UR UR12, R6 ;  /* 0x00000000060c72ca */ /* 0x000fe200000e0000 */
[----:B------:R-:W-:Y:S01]  /*d590*/  UIADD3.X UR25, URZ, UR23, URZ, UP1, !UPT ;  /* 0x000000173f197290 */ /* 0x000fe20008ffe43f */
[----:B------:R-:W-:Y:S01]  /*d5a0*/  R2UR UR8, R7 ;  /* 0x00000000070872ca */ /* 0x000fe200000e0000 */
[----:B------:R-:W-:Y:S01]  /*d5b0*/  UMOV UR6, 0x0 ;  /* 0x0000000000067882 */ /* 0x000fe20000000000 */
[----:B------:R-:W-:Y:S01]  /*d5c0*/  R2UR UR19, R15 ;  /* 0x000000000f1372ca */ /* 0x000fe200000e0000 */
[----:B------:R-:W-:Y:S01]  /*d5d0*/  UMOV UR7, 0x10000000 ;  /* 0x1000000000077882 */ /* 0x000fe20000000000 */
[----:B------:R-:W-:Y:S01]  /*d5e0*/  ISETP.GT.AND P1, PT, R4, 0x1, PT ;  /* 0x000000010400780c */ /* 0x000fe20003f24270 */
[----:B------:R-:W-:Y:S01]  /*d5f0*/  UIADD3 UR14, UR5, 0x100, URZ ;  /* 0x00000100050e7890 */ /* 0x000fe2000fffe03f */
[----:B------:R-:W-:Y:S01]  /*d600*/  ISETP.NE.AND P0, PT, R14, 0x3, PT ;  /* 0x000000030e00780c */ /* 0x000fe20003f05270 */
[----:B------:R-:W-:Y:S01]  /*d610*/  UIADD3.X UR5, URZ, UR23, URZ, UP0, !UPT ;  /* 0x000000173f057290 */ /* 0x000fe200087fe43f */
[----:B------:R-:W-:Y:S01]  /*d620*/  VIADD R22, R22, 0x40 ;  /* 0x0000004016167836 */ /* 0x000fe20000000000 */
[----:B------:R-:W-:Y:S01]  /*d630*/  UMOV UR26, 0x30000 ;  /* 0x00030000001a7882 */ /* 0x000fe20000000000 */
[----:B------:R-:W-:-:S02]  /*d640*/  SEL R20, RZ, 0x1, P0 ;  /* 0x00000001ff147807 */ /* 0x000fc40000000000 */
[----:B------:R-:W-:Y:S01]  /*d650*/  SEL R14, R14, RZ, P0 ;  /* 0x000000ff0e0e7207 */ /* 0x000fe20000000000 */
[----:B------:R-:W-:Y:S01]  /*d660*/  UIADD3 UR15, UR8, 0x24100, URZ ;  /* 0x00024100080f7890 */ /* 0x000fe2000fffe03f */
[----:B------:R-:W-:Y:S02]  /*d670*/  LOP3.LUT R5, R5, R20, RZ, 0x3c, !PT ;  /* 0x0000001405057212 */ /* 0x000fe400078e3cff */
[----:B------:R-:W-:Y:S02]  /*d680*/  UMOV UR8, UR14 ;  /* 0x0000000e00087c82 */ /* 0x000fe40008000000 */
[----:B------:R0:W-:Y:S02]  /*d690*/  UTMALDG.3D [UR8], [UR4], desc[UR6] ;  /* 0x00000608040075b4 */ /* 0x0001e40008011000 */
[----:B0-----:R-:W-:Y:S01]  /*d6a0*/  UMOV UR8, UR15 ;  /* 0x0000000f00087c82 */ /* 0x001fe20008000000 */
[----:B------:R-:W-:Y:S02]  /*d6b0*/  UMOV UR11, UR19 ;  /* 0x00000013000b7c82 */ /* 0x000fe40008000000 */
[----:B------:R0:W-:Y:S02]  /*d6c0*/  UTMALDG.3D.MULTICAST [UR8], [UR24], UR26, desc[UR6] ;  /* 0x00000608180073b4 */ /* 0x0001e4000801181a */
[----:B0-----:R-:W-:Y:S05]  /*d6d0*/  @P1 BRA `(.L_x_278) ;  /* 0xfffffffc00401947 */ /* 0x001fea000383ffff */
.L_x_275:
[----:B------:R-:W-:Y:S05]  /*d6e0*/  BSYNC B1 ;  /* 0x0000000000017941 */ /* 0x000fea0003800000 */
.L_x_274:
[----:B------:R-:W-:Y:S01]  /*d6f0*/  LOP3.LUT P1, RZ, R11, 0xff, RZ, 0xc0, !PT ;  /* 0x000000ff0bff7812 */ /* 0x000fe2000782c0ff */
[C---:B------:R-:W-:Y:S01]  /*d700*/  IMAD.IADD R6, R10.reuse, 0x1, R3 ;  /* 0x000000010a067824 */ /* 0x040fe200078e0203 */
[----:B------:R-:W-:Y:S01]  /*d710*/  ULDC.64 UR4, c[0x0][0x650] ;  /* 0x0001940000047ab9 */ /* 0x000fe20000000a00 */
[----:B------:R-:W-:Y:S01]  /*d720*/  ISETP.GE.U32.AND P2, PT, R10, 0x3, PT ;  /* 0x000000030a00780c */ /* 0x000fe20003f46070 */
[----:B------:R-:W-:Y:S01]  /*d730*/  BSSY B1, `(.L_x_279) ;  /* 0x000006b000017945 */ /* 0x000fe20003800000 */
[----:B------:R-:W-:Y:S01]  /*d740*/  IMAD.MOV.U32 R13, RZ, RZ, -0x1 ;  /* 0xffffffffff0d7424 */ /* 0x000fe200078e00ff */
[----:B------:R-:W-:Y:S01]  /*d750*/  ISETP.GT.U32.AND P0, PT, R6, 0x2, PT ;  /* 0x000000020600780c */ /* 0x000fe20003f04070 */
[----:B------:R-:W-:Y:S01]  /*d760*/  IMAD.MOV.U32 R20, RZ, RZ, -0x1 ;  /* 0xffffffffff147424 */ /* 0x000fe200078e00ff */
[----:B------:R-:W-:Y:S02]  /*d770*/  PRMT R11, RZ, 0x7610, R11 ;  /* 0x00007610ff0b7816 */ /* 0x000fe4000000000b */
[----:B------:R-:W-:-:S03]  /*d780*/  ISETP.LT.U32.AND P0, PT, R10, 0x3, P0 ;  /* 0x000000030a00780c */ /* 0x000fc60000701070 */
[----:B------:R-:W0:Y:S01]  /*d790*/  @P1 S2R R5, SR_CgaCtaId ;  /* 0x0000000000051919 */ /* 0x000e220000008800 */
[----:B------:R-:W-:-:S04]  /*d7a0*/  @P1 MOV R4, 0x400 ;  /* 0x0000040000041802 */ /* 0x000fc80000000f00 */
[----:B0-----:R-:W-:Y:S01]  /*d7b0*/  @P1 LEA R3, R5, R4, 0x18 ;  /* 0x0000000405031211 */ /* 0x001fe200078ec0ff */
[----:B------:R-:W-:-:S03]  /*d7c0*/  IMAD.WIDE.U32 R4, R6, -0x55555555, RZ ;  /* 0xaaaaaaab06047825 */ /* 0x000fc600078e00ff */
[----:B------:R0:W-:Y:S01]  /*d7d0*/  @P1 SYNCS.ARRIVE.TRANS64.A1T0 RZ, [R3+URZ+0x48], RZ ;  /* 0x000048ff03ff19a7 */ /* 0x0001e2000810003f */
[----:B------:R-:W-:Y:S02]  /*d7e0*/  IADD3 R16, P1, R16, UR20, RZ ;  /* 0x0000001410107c10 */ /* 0x000fe4000ff3e0ff */
[----:B------:R-:W-:Y:S02]  /*d7f0*/  SHF.R.U32.HI R5, RZ, 0x1, R5 ;  /* 0x00000001ff057819 */ /* 0x000fe40000011605 */
[----:B------:R-:W-:Y:S02]  /*d800*/  IADD3.X R17, R17, UR13, RZ, P1, !PT ;  /* 0x0000000d11117c10 */ /* 0x000fe40008ffe4ff */
[----:B------:R-:W-:Y:S02]  /*d810*/  PRMT R4, RZ, 0x7610, R4 ;  /* 0x00007610ff047816 */ /* 0x000fe40000000004 */
[----:B0-----:R-:W-:Y:S02]  /*d820*/  SEL R3, RZ, 0x1, !P0 ;  /* 0x00000001ff037807 */ /* 0x001fe40004000000 */
[----:B------:R-:W-:-:S02]  /*d830*/  ISETP.GE.U32.AND P0, PT, R16, UR4, PT ;  /* 0x0000000410007c0c */ /* 0x000fc4000bf06070 */
[----:B------:R-:W-:Y:S01]  /*d840*/  LOP3.LUT R0, R0, R3, RZ, 0x3c, !PT ;  /* 0x0000000300007212 */ /* 0x000fe200078e3cff */
[----:B------:R-:W-:Y:S01]  /*d850*/  IMAD R3, R5, -0x3, R6 ;  /* 0xfffffffd05037824 */ /* 0x000fe200078e0206 */
[----:B------:R-:W-:Y:S01]  /*d860*/  ISETP.GE.U32.AND.EX P0, PT, R17, UR5, PT, P0 ;  /* 0x0000000511007c0c */ /* 0x000fe2000bf06100 */
[----:B------:R-:W-:Y:S01]  /*d870*/  IMAD.MOV.U32 R6, RZ, RZ, -0x1 ;  /* 0xffffffffff067424 */ /* 0x000fe200078e00ff */
[----:B------:R-:W-:-:S11]  /*d880*/  @P2 LOP3.LUT R0, R0, 0x1, R5, 0x78, !PT ;  /* 0x0000000100002812 */ /* 0x000fd600078e7805 */
[----:B------:R-:W-:Y:S05]  /*d890*/  @P0 BRA `(.L_x_280) ;  /* 0x0000000400500947 */ /* 0x000fea0003800000 */
[----:B------:R-:W0:Y:S01]  /*d8a0*/  S2R R15, SR_CTAID.X ;  /* 0x00000000000f7919 */ /* 0x000e220000002500 */
[----:B------:R-:W-:Y:S01]  /*d8b0*/  ULDC.64 UR4, c[0x0][0x628] ;  /* 0x00018a0000047ab9 */ /* 0x000fe20000000a00 */
[----:B------:R-:W1:Y:S01]  /*d8c0*/  LDC R20, c[0x0][0x144] ;  /* 0x00005100ff147b82 */ /* 0x000e620000000800 */
[----:B------:R-:W-:Y:S01]  /*d8d0*/  ISETP.NE.U32.AND P0, PT, RZ, UR4, PT ;  /* 0x00000004ff007c0c */ /* 0x000fe2000bf05070 */
[----:B------:R-:W2:Y:S01]  /*d8e0*/  S2R R13, SR_CTAID.Y ;  /* 0x00000000000d7919 */ /* 0x000ea20000002600 */
[----:B------:R-:W-:Y:S01]  /*d8f0*/  ULDC UR7, c[0x0][0x630] ;  /* 0x00018c0000077ab9 */ /* 0x000fe20000000800 */
[----:B------:R-:W-:Y:S01]  /*d900*/  ULDC UR8, c[0x0][0x150] ;  /* 0x0000540000087ab9 */ /* 0x000fe20000000800 */
[----:B------:R-:W-:Y:S01]  /*d910*/  ISETP.NE.AND.EX P0, PT, RZ, UR5, PT, P0 ;  /* 0x00000005ff007c0c */ /* 0x000fe2000bf05300 */
[----:B------:R-:W-:Y:S02]  /*d920*/  IMAD.MOV.U32 R4, RZ, RZ, R16 ;  /* 0x000000ffff047224 */ /* 0x000fe400078e0010 */
[----:B------:R-:W-:Y:S01]  /*d930*/  IMAD.MOV.U32 R5, RZ, RZ, R17 ;  /* 0x000000ffff057224 */ /* 0x000fe200078e0011 */
[----:B0-----:R-:W-:-:S09]  /*d940*/  I2FP.F32.U32 R22, R15 ;  /* 0x0000000f00167245 */ /* 0x001fd20000201000 */
[----:B------:R-:W-:Y:S05]  /*d950*/  @!P0 BRA `(.L_x_281) ;  /* 0x0000000000288947 */ /* 0x000fea0003800000 */
[----:B------:R-:W-:Y:S02]  /*d960*/  ULDC UR6, c[0x0][0x634] ;  /* 0x00018d0000067ab9 */ /* 0x000fe40000000800 */
[----:B------:R-:W-:-:S05]  /*d970*/  IADD3 R5, P0, R16, UR6, RZ ;  /* 0x0000000610057c10 */ /* 0x000fca000ff1e0ff */
[----:B------:R-:W-:-:S04]  /*d980*/  IMAD.X R21, RZ, RZ, R17, P0 ;  /* 0x000000ffff157224 */ /* 0x000fc800000e0611 */
[----:B------:R-:W-:-:S04]  /*d990*/  IMAD.WIDE.U32 R6, R21, UR4, RZ ;  /* 0x0000000415067c25 */ /* 0x000fc8000f8e00ff */
[----:B------:R-:W-:-:S04]  /*d9a0*/  IMAD.WIDE.U32 R6, P0, R5, UR5, R6 ;  /* 0x0000000505067c25 */ /* 0x000fc8000f800006 */
[----:B------:R-:W-:-:S04]  /*d9b0*/  IMAD.WIDE.U32 R4, R5, UR4, RZ ;  /* 0x0000000405047c25 */ /* 0x000fc8000f8e00ff */
[----:B------:R-:W-:Y:S01]  /*d9c0*/  IMAD.MOV.U32 R4, RZ, RZ, R7 ;  /* 0x000000ffff047224 */ /* 0x000fe200078e0007 */
[----:B------:R-:W-:Y:S01]  /*d9d0*/  IADD3 RZ, P1, R5, R6, RZ ;  /* 0x0000000605ff7210 */ /* 0x000fe20007f3e0ff */
[----:B------:R-:W-:-:S04]  /*d9e0*/  IMAD.X R5, RZ, RZ, RZ, P0 ;  /* 0x000000ffff057224 */ /* 0x000fc800000e06ff */
[----:B------:R-:W-:-:S08]  /*d9f0*/  IMAD.WIDE.U32.X R4, R21, UR5, R4, P1 ;  /* 0x0000000515047c25 */ /* 0x000fd000088e0404 */
.L_x_281:
[----:B------:R-:W-:Y:S01]  /*da00*/  FMUL R22, R22, UR8 ;  /* 0x0000000816167c20 */ /* 0x000fe20008400000 */
[--C-:B------:R-:W-:Y:S01]  /*da10*/  SHF.R.U64 R14, R4, UR7, R5.reuse ;  /* 0x00000007040e7c19 */ /* 0x100fe20008001205 */
[----:B------:R-:W-:Y:S01]  /*da20*/  ULDC.64 UR4, c[0x0][0x620] ;  /* 0x0001880000047ab9 */ /* 0x000fe20000000a00 */
[----:B------:R-:W-:Y:S01]  /*da30*/  SHF.R.U32.HI R4, RZ, UR7, R5 ;  /* 0x00000007ff047c19 */ /* 0x000fe20008011605 */
[----:B------:R-:W-:Y:S01]  /*da40*/  ULDC.64 UR6, c[0x0][0x640] ;  /* 0x0001900000067ab9 */ /* 0x000fe20000000a00 */
[----:B------:R-:W-:Y:S01]  /*da50*/  IADD3 R5, P0, RZ, -R14, RZ ;  /* 0x8000000eff057210 */ /* 0x000fe20007f1e0ff */
[----:B------:R-:W0:Y:S04]  /*da60*/  F2I.U32.TRUNC.NTZ R22, R22 ;  /* 0x0000001600167305 */ /* 0x000e28000020f000 */
[----:B------:R-:W-:Y:S01]  /*da70*/  IMAD.X R4, RZ, RZ, ~R4, P0 ;  /* 0x000000ffff047224 */ /* 0x000fe200000e0e04 */
[----:B------:R-:W-:-:S03]  /*da80*/  ISETP.NE.U32.AND P0, PT, RZ, UR6, PT ;  /* 0x00000006ff007c0c */ /* 0x000fc6000bf05070 */
[----:B------:R-:W-:Y:S01]  /*da90*/  IMAD R4, R4, UR4, RZ ;  /* 0x0000000404047c24 */ /* 0x000fe2000f8e02ff */
[----:B------:R-:W-:-:S03]  /*daa0*/  ISETP.NE.AND.EX P0, PT, RZ, UR7, PT, P0 ;  /* 0x00000007ff007c0c */ /* 0x000fc6000bf05300 */
[C---:B------:R-:W-:Y:S01]  /*dab0*/  IMAD R7, R5.reuse, UR5, R4 ;  /* 0x0000000505077c24 */ /* 0x040fe2000f8e0204 */
[----:B------:R-:W-:Y:S01]  /*dac0*/  ULDC UR5, c[0x0][0x154] ;  /* 0x0000550000057ab9 */ /* 0x000fe20000000800 */
[----:B------:R-:W-:Y:S01]  /*dad0*/  IMAD.WIDE.U32 R4, R5, UR4, R16 ;  /* 0x0000000405047c25 */ /* 0x000fe2000f8e0010 */
[----:B------:R-:W-:-:S03]  /*dae0*/  ULDC UR4, c[0x0][0x618] ;  /* 0x0001860000047ab9 */ /* 0x000fc60000000800 */
[----:B0-----:R-:W-:Y:S02]  /*daf0*/  IMAD.MOV R6, RZ, RZ, -R22 ;  /* 0x000000ffff067224 */ /* 0x001fe400078e0a16 */
[----:B------:R-:W-:Y:S02]  /*db00*/  IMAD.IADD R5, R5, 0x1, R7 ;  /* 0x0000000105057824 */ /* 0x000fe400078e0207 */
[----:B-1----:R-:W-:Y:S01]  /*db10*/  IMAD R15, R20, R6, R15 ;  /* 0x00000006140f7224 */ /* 0x002fe200078e020f */
[----:B--2---:R-:W-:Y:S01]  /*db20*/  I2FP.F32.U32 R6, R13 ;  /* 0x0000000d00067245 */ /* 0x004fe20000201000 */
[----:B------:R-:W0:Y:S01]  /*db30*/  LDC R20, c[0x0][0x148] ;  /* 0x00005200ff147b82 */ /* 0x000e220000000800 */
[--C-:B------:R-:W-:Y:S02]  /*db40*/  SHF.R.U64 R21, R4, UR4, R5.reuse ;  /* 0x0000000404157c19 */ /* 0x100fe40008001205 */
[----:B------:R-:W-:Y:S01]  /*db50*/  SHF.R.U32.HI R4, RZ, UR4, R5 ;  /* 0x00000004ff047c19 */ /* 0x000fe20008011605 */
[----:B------:R-:W-:Y:S01]  /*db60*/  FMUL R6, R6, UR5 ;  /* 0x0000000506067c20 */ /* 0x000fe20008400000 */
[----:B------:R-:W-:-:S02]  /*db70*/  ULDC UR4, c[0x0][0x608] ;  /* 0x0001820000047ab9 */ /* 0x000fc40000000800 */
[--C-:B------:R-:W-:Y:S01]  /*db80*/  SHF.R.U64 R23, R21, UR4, R4.reuse ;  /* 0x0000000415177c19 */ /* 0x100fe20008001204 */
[----:B------:R1:W2:Y:S01]  /*db90*/  F2I.U32.TRUNC.NTZ R24, R6 ;  /* 0x0000000600187305 */ /* 0x0002a2000020f000 */
[----:B------:R-:W-:Y:S01]  /*dba0*/  SHF.R.U32.HI R4, RZ, UR4, R4 ;  /* 0x00000004ff047c19 */ /* 0x000fe20008011604 */
[----:B------:R-:W-:-:S03]  /*dbb0*/  ULDC UR4, c[0x0][0x658] ;  /* 0x0001960000047ab9 */ /* 0x000fc60000000800 */
[--C-:B------:R-:W-:Y:S02]  /*dbc0*/  SHF.R.U64 R22, R23, UR4, R4.reuse ;  /* 0x0000000417167c19 */ /* 0x100fe40008001204 */
[----:B------:R-:W-:-:S03]  /*dbd0*/  SHF.R.U32.HI R25, RZ, UR4, R4 ;  /* 0x00000004ff197c19 */ /* 0x000fc60008011604 */
[----:B------:R-:W-:Y:S01]  /*dbe0*/  IMAD.MOV.U32 R4, RZ, RZ, R22 ;  /* 0x000000ffff047224 */ /* 0x000fe200078e0016 */
[----:B------:R-:W-:Y:S01]  /*dbf0*/  MOV R5, R25 ;  /* 0x0000001900057202 */ /* 0x000fe20000000f00 */
[----:B-1----:R-:W-:Y:S06]  /*dc00*/  @!P0 BRA `(.L_x_282) ;  /* 0x0000000000288947 */ /* 0x002fec0003800000 */
        /* <DEDUP_REMOVED lines=10> */
.L_x_282:
[----:B------:R-:W-:Y:S01]  /*dcb0*/  ISETP.NE.AND P0, PT, R2, 0x1, PT ;  /* 0x000000010200780c */ /* 0x000fe20003f05270 */
[----:B------:R-:W-:Y:S01]  /*dcc0*/  ULDC UR4, c[0x0][0x648] ;  /* 0x0001920000047ab9 */ /* 0x000fe20000000800 */
[----:B------:R-:W-:Y:S01]  /*dcd0*/  LOP3.LUT R23, R23, UR17, RZ, 0xc0, !PT ;  /* 0x0000001117177c12 */ /* 0x000fe2000f8ec0ff */
[----:B--2---:R-:W-:Y:S01]  /*dce0*/  IMAD.MOV R24, RZ, RZ, -R24 ;  /* 0x000000ffff187224 */ /* 0x004fe200078e0a18 */
[----:B------:R-:W-:Y:S01]  /*dcf0*/  SHF.R.U64 R4, R4, UR4, R5 ;  /* 0x0000000404047c19 */ /* 0x000fe20008001205 */
[----:B------:R-:W-:Y:S01]  /*dd00*/  ULDC UR4, c[0x0][0x638] ;  /* 0x00018e0000047ab9 */ /* 0x000fe20000000800 */
[----:B------:R-:W-:Y:S01]  /*dd10*/  LOP3.LUT R21, R21, UR16, RZ, 0xc0, !PT ;  /* 0x0000001015157c12 */ /* 0x000fe2000f8ec0ff */
[----:B------:R-:W-:Y:S01]  /*dd20*/  ULDC UR5, c[0x0][0x610] ;  /* 0x0001840000057ab9 */ /* 0x000fe20000000800 */
[----:B------:R-:W-:Y:S02]  /*dd30*/  IMAD.MOV.U32 R6, RZ, RZ, R14 ;  /* 0x000000ffff067224 */ /* 0x000fe400078e000e */
[----:B------:R-:W-:-:S02]  /*dd40*/  IMAD.MOV R5, RZ, RZ, -R4 ;  /* 0x000000ffff057224 */ /* 0x000fc400078e0a04 */
[----:B------:R-:W-:Y:S02]  /*dd50*/  IMAD R4, R4, UR18, R23 ;  /* 0x0000001204047c24 */ /* 0x000fe4000f8e0217 */
[----:B0-----:R-:W-:Y:S02]  /*dd60*/  @P0 IMAD R15, R20, R24, R13 ;  /* 0x00000018140f0224 */ /* 0x001fe400078e020d */
[----:B------:R-:W-:Y:S01]  /*dd70*/  IMAD R22, R5, UR4, R22 ;  /* 0x0000000405167c24 */ /* 0x000fe2000f8e0216 */
[----:B------:R-:W-:Y:S01]  /*dd80*/  ULDC UR4, c[0x0][0x600] ;  /* 0x0001800000047ab9 */ /* 0x000fe20000000800 */
[----:B------:R-:W-:Y:S02]  /*dd90*/  IMAD R15, R4, UR5, R15 ;  /* 0x00000005040f7c24 */ /* 0x000fe4000f8e020f */
[----:B------:R-:W-:Y:S02]  /*dda0*/  IMAD R22, R22, UR4, R21 ;  /* 0x0000000416167c24 */ /* 0x000fe4000f8e0215 */
[----:B------:R-:W-:-:S03]  /*ddb0*/  IMAD.MOV.U32 R4, RZ, RZ, 0x1 ;  /* 0x00000001ff047424 */ /* 0x000fc600078e00ff */
[----:B------:R-:W-:Y:S02]  /*ddc0*/  SEL R20, R22, R15, !P0 ;  /* 0x0000000f16147207 */ /* 0x000fe40004000000 */
[----:B------:R-:W-:-:S07]  /*ddd0*/  SEL R13, R15, R22, !P0 ;  /* 0x000000160f0d7207 */ /* 0x000fce0004000000 */
.L_x_280:
[----:B------:R-:W-:Y:S05]  /*dde0*/  BSYNC B1 ;  /* 0x0000000000017941 */ /* 0x000fea0003800000 */
.L_x_279:
[----:B------:R-:W-:-:S13]  /*ddf0*/  LOP3.LUT P0, RZ, R4, 0xff, RZ, 0xc0, !PT ;  /* 0x000000ff04ff7812 */ /* 0x000fda000780c0ff */
[----:B------:R-:W-:Y:S05]  /*de00*/  @P0 BRA `(.L_x_283) ;  /* 0xfffffff4003c0947 */ /* 0x000fea000383ffff */
[----:B------:R-:W-:Y:S05]  /*de10*/  BSYNC B0 ;  /* 0x0000000000007941 */ /* 0x000fea0003800000 */
.L_x_272:
[----:B------:R-:W-:-:S03]  /*de20*/  UMOV UR4, 0xffffffff ;  /* 0xffffffff00047882 */ /* 0x000fc60000000000 */
[----:B------:R-:W-:Y:S05]  /*de30*/  BRA.DIV UR4, `(.L_x_284) ;  /* 0x0000000204f47947 */ /* 0x000fea000b800000 */
[----:B------:R-:W-:-:S13]  /*de40*/  ELECT P6, URZ, PT ;  /* 0x00000000003f782f */ /* 0x000fda00038c0000 */
.L_x_297:
[----:B------:R-:W-:Y:S04]  /*de50*/  BSSY B0, `(.L_x_285) ;  /* 0x0000022000007945 */ /* 0x000fe80003800000 */
[----:B------:R-:W-:Y:S05]  /*de60*/  @!P6 BRA `(.L_x_286) ;  /* 0x000000000080e947 */ /* 0x000fea0003800000 */
[----:B------:R-:W-:-:S04]  /*de70*/  LOP3.LUT R19, R19, 0x2, RZ, 0xfc, !PT ;  /* 0x0000000213137812 */ /* 0x000fc800078efcff */
[----:B------:R-:W-:-:S13]  /*de80*/  ISETP.NE.AND P0, PT, R19, 0x3, PT ;  /* 0x000000031300780c */ /* 0x000fda0003f05270 */
[----:B------:R-:W-:Y:S05]  /*de90*/  @!P0 BRA `(.L_x_287) ;  /* 0x0000000000048947 */ /* 0x000fea0003800000 */
[----:B------:R-:W-:Y:S01]  /*dea0*/  BPT.TRAP 0x1 ;  /* 0x000000040000795c */ /* 0x000fe20000300000 */
.L_x_287:
[----:B------:R-:W0:Y:S01]  /*deb0*/  S2R R5, SR_CgaCtaId ;  /* 0x0000000000057919 */ /* 0x000e220000008800 */
[----:B------:R-:W-:Y:S02]  /*dec0*/  MOV R2, 0x400 ;  /* 0x0000040000027802 */ /* 0x000fe40000000f00 */
[----:B------:R-:W-:Y:S02]  /*ded0*/  SHF.L.U32 R4, R0, 0x1f, RZ ;  /* 0x0000001f00047819 */ /* 0x000fe400000006ff */
[----:B0-----:R-:W-:-:S05]  /*dee0*/  LEA R2, R5, R2, 0x18 ;  /* 0x0000000205027211 */ /* 0x001fca00078ec0ff */
[----:B------:R-:W-:-:S04]  /*def0*/  VIADD R2, R2, 0x18 ;  /* 0x0000001802027836 */ /* 0x000fc80000000000 */
[C---:B------:R-:W-:Y:S02]  /*df00*/  IMAD R7, R3.reuse, 0x8, R2 ;  /* 0x0000000803077824 */ /* 0x040fe400078e0202 */
[----:B------:R-:W-:Y:S02]  /*df10*/  VIADD R3, R3, 0x1 ;  /* 0x0000000103037836 */ /* 0x000fe40000000000 */
[----:B------:R-:W0:Y:S03]  /*df20*/  SYNCS.PHASECHK.TRANS64.TRYWAIT P0, [R7+URZ], R4 ;  /* 0x00000004070075a7 */ /* 0x000e26000800017f */
[----:B------:R-:W-:-:S04]  /*df30*/  ISETP.NE.AND P1, PT, R3, 0x3, PT ;  /* 0x000000030300780c */ /* 0x000fc80003f25270 */
[----:B------:R-:W-:Y:S02]  /*df40*/  SEL R5, RZ, 0x1, P1 ;  /* 0x00000001ff057807 */ /* 0x000fe40000800000 */
[----:B------:R-:W-:Y:S02]  /*df50*/  SEL R3, R3, RZ, P1 ;  /* 0x000000ff03037207 */ /* 0x000fe40000800000 */
[----:B------:R-:W-:-:S03]  /*df60*/  LOP3.LUT R9, R0, R5, RZ, 0x3c, !PT ;  /* 0x0000000500097212 */ /* 0x000fc600078e3cff */
[----:B------:R-:W-:Y:S01]  /*df70*/  IMAD R6, R3, 0x8, R2 ;  /* 0x0000000803067824 */ /* 0x000fe200078e0202 */
[----:B------:R-:W-:Y:S01]  /*df80*/  SHF.L.U32 R5, R9, 0x1f, RZ ;  /* 0x0000001f09057819 */ /* 0x000fe200000006ff */
[----:B0-----:R-:W-:Y:S06]  /*df90*/  @!P0 BRA `(.L_x_288) ;  /* 0x0000000000bc8947 */ /* 0x001fec0003800000 */
.L_x_298:
[----:B------:R-:W1:Y:S01]  /*dfa0*/  SYNCS.PHASECHK.TRANS64.TRYWAIT P0, [R6+URZ], R5 ;  /* 0x00000005060075a7 */ /* 0x000e62000800017f */
[----:B------:R-:W-:-:S05]  /*dfb0*/  VIADD R0, R3, 0x1 ;  /* 0x0000000103007836 */ /* 0x000fca0000000000 */
[----:B------:R-:W-:-:S04]  /*dfc0*/  ISETP.NE.AND P1, PT, R0, 0x3, PT ;  /* 0x000000030000780c */ /* 0x000fc80003f25270 */
[----:B0-----:R-:W-:Y:S02]  /*dfd0*/  SEL R4, RZ, 0x1, P1 ;  /* 0x00000001ff047807 */ /* 0x001fe40000800000 */
[----:B------:R-:W-:Y:S02]  /*dfe0*/  SEL R3, R0, RZ, P1 ;  /* 0x000000ff00037207 */ /* 0x000fe40000800000 */
[----:B------:R-:W-:Y:S01]  /*dff0*/  LOP3.LUT R0, R9, R4, RZ, 0x3c, !PT ;  /* 0x0000000409007212 */ /* 0x000fe200078e3cff */
[----:B-1----:R-:W-:Y:S06]  /*e000*/  @!P0 BRA `(.L_x_289) ;  /* 0x0000000000b48947 */ /* 0x002fec0003800000 */
.L_x_299:
[----:B------:R-:W-:Y:S01]  /*e010*/  IMAD R3, R3, 0x8, R2 ;  /* 0x0000000803037824 */ /* 0x000fe200078e0202 */
[----:B------:R-:W-:-:S07]  /*e020*/  SHF.L.U32 R0, R0, 0x1f, RZ ;  /* 0x0000001f00007819 */ /* 0x000fce00000006ff */
.L_x_290:
[----:B-1----:R1:W2:Y:S02]  /*e030*/  SYNCS.PHASECHK.TRANS64.TRYWAIT P0, [R3+URZ], R0 ;  /* 0x00000000030075a7 */ /* 0x0022a4000800017f */
[----:B--2---:R-:W-:Y:S05]  /*e040*/  @!P0 NANOSLEEP.SYNCS 0x989680 ;  /* 0x009896800000895d */ /* 0x004fea0003900000 */
[----:B------:R-:W2:Y:S02]  /*e050*/  @!P0 SYNCS.PHASECHK.TRANS64 P0, [R3+URZ], R0 ;  /* 0x00000000030085a7 */ /* 0x000ea4000800007f */
[----:B--2---:R-:W-:Y:S05]  /*e060*/  @!P0 BRA `(.L_x_290) ;  /* 0xfffffffc00f08947 */ /* 0x004fea000383ffff */
.L_x_286:
[----:B------:R-:W-:Y:S05]  /*e070*/  BSYNC B0 ;  /* 0x0000000000007941 */ /* 0x000fea0003800000 */
.L_x_285:
[----:B------:R-:W-:Y:S05]  /*e080*/  EXIT ;  /* 0x000000000000794d */ /* 0x000fea0003800000 */
.L_x_21:
[----:B---3--:R3:W4:Y:S02]  /*e090*/  SYNCS.PHASECHK.TRANS64.TRYWAIT P1, [R3+URZ], R0 ;  /* 0x00000000030075a7 */ /* 0x008724000802017f */
[----:B----4-:R-:W-:Y:S05]  /*e0a0*/  @!P1 NANOSLEEP.SYNCS 0x989680 ;  /* 0x009896800000995d */ /* 0x010fea0003900000 */
[----:B------:R-:W4:Y:S02]  /*e0b0*/  @!P1 SYNCS.PHASECHK.TRANS64 P1, [R3+URZ], R0 ;  /* 0x00000000030095a7 */ /* 0x000f24000802007f */
[----:B----4-:R-:W-:Y:S05]  /*e0c0*/  @!P1 BRA `(.L_x_21) ;  /* 0xfffffffc00f09947 */ /* 0x010fea000383ffff */
[----:B------:R-:W-:Y:S05]  /*e0d0*/  BRA `(.L_x_20) ;  /* 0xffffff3000f87947 */ /* 0x000fea000383ffff */
.L_x_26:
[----:B-1----:R-:W-:-:S04]  /*e0e0*/  IMAD.U32 R6, RZ, RZ, UR4 ;  /* 0x00000004ff067e24 */ /* 0x002fc8000f8e00ff */
[----:B------:R1:W2:Y:S03]  /*e0f0*/  SYNCS.PHASECHK.TRANS64.TRYWAIT P1, [R6+URZ], R5 ;  /* 0x00000005060075a7 */ /* 0x0002a6000802017f */
[----:B--2---:R-:W-:Y:S05]  /*e100*/  @!P1 NANOSLEEP.SYNCS 0x989680 ;  /* 0x009896800000995d */ /* 0x004fea0003900000 */
[----:B------:R-:W2:Y:S02]  /*e110*/  @!P1 SYNCS.PHASECHK.TRANS64 P1, [R6+URZ], R5 ;  /* 0x00000005060095a7 */ /* 0x000ea4000802007f */
[----:B--2---:R-:W-:Y:S05]  /*e120*/  @!P1 BRA `(.L_x_26) ;  /* 0xfffffffc00ec9947 */ /* 0x004fea000383ffff */
[----:B------:R-:W-:Y:S05]  /*e130*/  BRA `(.L_x_25) ;  /* 0xffffff4800f87947 */ /* 0x000fea000383ffff */
.L_x_273:
[----:B------:R-:W-:Y:S01]  /*e140*/  BSSY B1, `(.L_x_291) ;  /* 0x0000006000017945 */ /* 0x000fe20003800000 */
[----:B------:R-:W-:-:S07]  /*e150*/  IMAD.MOV.U32 R15, RZ, RZ, -0x1 ;  /* 0xffffffffff0f7424 */ /* 0x000fce00078e00ff */
[----:B------:R-:W-:Y:S05]  /*e160*/  WARPSYNC.COLLECTIVE R15, `(.L_x_292) ;  /* 0x000000000f0c7348 */ /* 0x000fea0003c00000 */
[----:B------:R-:W-:Y:S02]  /*e170*/  ELECT P6, UR62, PT ;  /* 0x00000000003e782f */ /* 0x000fe400038c0000 */
[----:B------:R-:W-:Y:S01]  /*e180*/  MOV R14, UR62 ;  /* 0x0000003e000e7c02 */ /* 0x000fe20008000f00 */
[----:B------:R-:W-:Y:S10]  /*e190*/  ENDCOLLECTIVE ;  /* 0x000000000000791b */ /* 0x000ff40003800000 */
.L_x_292:
[----:B------:R-:W-:Y:S05]  /*e1a0*/  BSYNC B1 ;  /* 0x0000000000017941 */ /* 0x000fea0003800000 */
.L_x_291:
[----:B------:R-:W-:Y:S05]  /*e1b0*/  BRA `(.L_x_293) ;  /* 0xfffffff0005c7947 */ /* 0x000fea000383ffff */
.L_x_276:
[----:B0-----:R0:W1:Y:S02]  /*e1c0*/  SYNCS.PHASECHK.TRANS64.TRYWAIT P0, [R20+URZ+0x18], R7 ;  /* 0x00001807140075a7 */ /* 0x001064000800017f */
[----:B-1----:R-:W-:Y:S05]  /*e1d0*/  @!P0 NANOSLEEP.SYNCS 0x989680 ;  /* 0x009896800000895d */ /* 0x002fea0003900000 */
[----:B------:R-:W1:Y:S02]  /*e1e0*/  @!P0 SYNCS.PHASECHK.TRANS64 P0, [R20+URZ+0x18], R7 ;  /* 0x00001807140085a7 */ /* 0x000e64000800007f */
[----:B-1----:R-:W-:Y:S05]  /*e1f0*/  @!P0 BRA `(.L_x_276) ;  /* 0xfffffffc00f08947 */ /* 0x002fea000383ffff */
[----:B------:R-:W-:Y:S05]  /*e200*/  BRA `(.L_x_294) ;  /* 0xfffffff000987947 */ /* 0x000fea000383ffff */
.L_x_284:
[----:B------:R-:W-:Y:S01]  /*e210*/  BSSY B0, `(.L_x_295) ;  /* 0x0000006000007945 */ /* 0x000fe20003800000 */
[----:B------:R-:W-:-:S07]  /*e220*/  IMAD.MOV.U32 R15, RZ, RZ, -0x1 ;  /* 0xffffffffff0f7424 */ /* 0x000fce00078e00ff */
[----:B------:R-:W-:Y:S05]  /*e230*/  WARPSYNC.COLLECTIVE R15, `(.L_x_296) ;  /* 0x000000000f0c7348 */ /* 0x000fea0003c00000 */
[----:B------:R-:W-:Y:S02]  /*e240*/  ELECT P6, UR62, PT ;  /* 0x00000000003e782f */ /* 0x000fe400038c0000 */
[----:B------:R-:W-:Y:S01]  /*e250*/  MOV R14, UR62 ;  /* 0x0000003e000e7c02 */ /* 0x000fe20008000f00 */
[----:B------:R-:W-:Y:S10]  /*e260*/  ENDCOLLECTIVE ;  /* 0x000000000000791b */ /* 0x000ff40003800000 */
.L_x_296:
[----:B------:R-:W-:Y:S05]  /*e270*/  BSYNC B0 ;  /* 0x0000000000007941 */ /* 0x000fea0003800000 */
.L_x_295:
[----:B------:R-:W-:Y:S05]  /*e280*/  BRA `(.L_x_297) ;  /* 0xfffffff800f07947 */ /* 0x000fea000383ffff */
.L_x_288:
[----:B0-----:R0:W1:Y:S02]  /*e290*/  SYNCS.PHASECHK.TRANS64.TRYWAIT P0, [R7+URZ], R4 ;  /* 0x00000004070075a7 */ /* 0x001064000800017f */
[----:B-1----:R-:W-:Y:S05]  /*e2a0*/  @!P0 NANOSLEEP.SYNCS 0x989680 ;  /* 0x009896800000895d */ /* 0x002fea0003900000 */
[----:B------:R-:W1:Y:S02]  /*e2b0*/  @!P0 SYNCS.PHASECHK.TRANS64 P0, [R7+URZ], R4 ;  /* 0x00000004070085a7 */ /* 0x000e64000800007f */
[----:B-1----:R-:W-:Y:S05]  /*e2c0*/  @!P0 BRA `(.L_x_288) ;  /* 0xfffffffc00f08947 */ /* 0x002fea000383ffff */
[----:B------:R-:W-:Y:S05]  /*e2d0*/  BRA `(.L_x_298) ;  /* 0xfffffffc00307947 */ /* 0x000fea000383ffff */
.L_x_289:
[----:B0-----:R0:W1:Y:S02]  /*e2e0*/  SYNCS.PHASECHK.TRANS64.TRYWAIT P0, [R6+URZ], R5 ;  /* 0x00000005060075a7 */ /* 0x001064000800017f */
[----:B-1----:R-:W-:Y:S05]  /*e2f0*/  @!P0 NANOSLEEP.SYNCS 0x989680 ;  /* 0x009896800000895d */ /* 0x002fea0003900000 */
[----:B------:R-:W1:Y:S02]  /*e300*/  @!P0 SYNCS.PHASECHK.TRANS64 P0, [R6+URZ], R5 ;  /* 0x00000005060085a7 */ /* 0x000e64000800007f */
[----:B-1----:R-:W-:Y:S05]  /*e310*/  @!P0 BRA `(.L_x_289) ;  /* 0xfffffffc00f08947 */ /* 0x002fea000383ffff */
[----:B------:R-:W-:Y:S05]  /*e320*/  BRA `(.L_x_299) ;  /* 0xfffffffc00387947 */ /* 0x000fea000383ffff */
.L_x_300:
[----:B------:R-:W-:-:S00]  /*e330*/  BRA `(.L_x_300) ;  /* 0xfffffffc00fc7947 */ /* 0x000fc0000383ffff */
[----:B------:R-:W-:-:S00]  /*e340*/  NOP ;  /* 0x0000000000007918 */ /* 0x000fc00000000000 */
        /* <DEDUP_REMOVED lines=11> */
.L_x_301:


//--------------------- .nv.global.init           --------------------------
	.section	.nv.global.init,"aw",@progbits
.nv.global.init:
	.type		$str$22,@object
	.size		$str$22,($str$23 - $str$22)
$str$22:
        /*0000*/ 	.byte	0x6b, 0x5f, 0x74, 0x69, 0x6c, 0x65, 0x5f, 0x63, 0x6f, 0x75, 0x6e, 0x74, 0x20, 0x3e, 0x3d, 0x20
        /*0010*/ 	.byte	0x31, 0x00
	.type		$str$23,@object
	.size		$str$23,(__unnamed_1 - $str$23)
$str$23:
        /*0012*/ 	.byte	0x2f, 0x74, 0x6d, 0x70, 0x2f, 0x63, 0x75, 0x74, 0x6c, 0x61, 0x73, 0x73, 0x5f, 0x73, 0x77, 0x65
        /*0022*/ 	.byte	0x65, 0x70, 0x5f, 0x73, 0x72, 0x63, 0x2f, 0x69, 0x6e, 0x63, 0x6c, 0x75, 0x64, 0x65, 0x2f, 0x63
        /*0032*/ 	.byte	0x75, 0x74, 0x6c, 0x61, 0x73, 0x73, 0x2f, 0x67, 0x65, 0x6d, 0x6d, 0x2f, 0x63, 0x6f, 0x6c, 0x6c
        /*0042*/ 	.byte	0x65, 0x63, 0x74, 0x69, 0x76, 0x65, 0x2f, 0x73, 0x6d, 0x39, 0x30, 0x5f, 0x6d, 0x6d, 0x61, 0x5f
        /*0052*/ 	.byte	0x74, 0x6d, 0x61, 0x5f, 0x67, 0x6d, 0x6d, 0x61, 0x5f, 0x73, 0x73, 0x5f, 0x77, 0x61, 0x72, 0x70
        /*0062*/ 	.byte	0x73, 0x70, 0x65, 0x63, 0x69, 0x61, 0x6c, 0x69, 0x7a, 0x65, 0x64, 0x2e, 0x68, 0x70, 0x70, 0x00
	.type		__unnamed_1,@object
	.size		__unnamed_1,(.L_0 - __unnamed_1)
__unnamed_1:
        /*0072*/ 	.byte	0x76, 0x6f, 0x69, 0x64, 0x20, 0x63, 0x75, 0x74, 0x6c, 0x61, 0x73, 0x73, 0x3a, 0x3a, 0x67, 0x65
        /* <DEDUP_REMOVED lines=180> */
        /*0bc2*/ 	.byte	0x74, 0x79, 0x5d, 0x00
.L_0:


//--------------------- .nv.shared._ZN7cutlass13device_kernelINS_4gemm6kernel13GemmUniversalIN4cute5tupleIJiiiiEEENS1_10collective13CollectiveMmaINS1_34MainloopSm90TmaGmmaWarpSpecializedILi3ENS5_IJNS4_1CILi2EEENSA_ILi1EEESC_EEENS1_35KernelTmaWarpSpecializedCooperativeEEENS5_IJNSA_ILi384EEENSA_ILi80EEENSA_ILi64EEEEEENS_6half_tENS5_IJlSC_lEEESK_SL_NS4_8TiledMMAINS4_8MMA_AtomIJNS4_4SM904GMMA25MMA_64x16x16_F32F16F16_SSILNSP_5MajorE0ELSR_0ELNSP_7ScaleInE1ELSS_1EEEEEENS4_6LayoutISD_NS5_IJSC_NSA_ILi0EEESW_EEEEENS5_IJNS4_10UnderscoreESZ_SZ_EEEEENS4_13SM90_TMA_LOADENS4_14ComposedLayoutINS4_7SwizzleILi3ELi4ELi3EEENS4_18smem_ptr_flag_bitsILi16EEENSV_INS5_IJNSA_ILi8EEESI_EEENS5_IJSI_SC_EEEEEEEvNS4_8identityENS4_23SM90_TMA_LOAD_MULTICASTES1C_vS1D_EENS_8epilogue10collective6detail29Sm90TmaWarpSpecializedAdapterINS1H_15DefaultEpilogueISK_SL_SL_NS1G_6thread17LinearCombinationISK_Li1EffLNS1L_9ScaleType4KindE0ELNS_15FloatRoundStyleE2ESK_EENS1_15EpilogueDefaultEEEEEvvEEEEvNT_6ParamsE --------------------------
	.section	.nv.shared._ZN7cutlass13device_kernelINS_4gemm6kernel13GemmUniversalIN4cute5tupleIJiiiiEEENS1_10collective13CollectiveMmaINS1_34MainloopSm90TmaGmmaWarpSpecializedILi3ENS5_IJNS4_1CILi2EEENSA_ILi1EEESC_EEENS1_35KernelTmaWarpSpecializedCooperativeEEENS5_IJNSA_ILi384EEENSA_ILi80EEENSA_ILi64EEEEEENS_6half_tENS5_IJlSC_lEEESK_SL_NS4_8TiledMMAINS4_8MMA_AtomIJNS4_4SM904GMMA25MMA_64x16x16_F32F16F16_SSILNSP_5MajorE0ELSR_0ELNSP_7ScaleInE1ELSS_1EEEEEENS4_6LayoutISD_NS5_IJSC_NSA_ILi0EEESW_EEEEENS5_IJNS4_10UnderscoreESZ_SZ_EEEEENS4_13SM90_TMA_LOADENS4_14ComposedLayoutINS4_7SwizzleILi3ELi4ELi3EEENS4_18smem_ptr_flag_bitsILi16EEENSV_INS5_IJNSA_ILi8EEESI_EEENS5_IJSI_SC_EEEEEEEvNS4_8identityENS4_23SM90_TMA_LOAD_MULTICASTES1C_vS1D_EENS_8epilogue10collective6detail29Sm90TmaWarpSpecializedAdapterINS1H_15DefaultEpilogueISK_SL_SL_NS1G_6thread17LinearCombinationISK_Li1EffLNS1L_9ScaleType4KindE0ELNS_15FloatRoundStyleE2ESK_EENS1_15EpilogueDefaultEEEEEvvEEEEvNT_6ParamsE,"aw",@nobits
	.sectionflags	@""
	.align	16
	.zero		1024


//--------------------- .nv.shared.reserved.0     --------------------------
	.section	.nv.shared.reserved.0,"aw",@nobits
	.weak		__nv_reservedSMEM_offset_0_alias
	.size		__nv_reservedSMEM_offset_0_alias, 0, 0
	.other		__nv_reservedSMEM_offset_0_alias,@"STO_CUDA_RESERVED_SHARED STV_DEFAULT"
__nv_reservedSMEM_offset_0_alias:
	.zero		0


//--------------------- .nv.global                --------------------------
	.section	.nv.global,"aw",@nobits
.nv.global:
	.type		_ZN39_INTERNAL_8bf494b9_4_k_cu_c8ab1170_34904cute1_E,@object
	.size		_ZN39_INTERNAL_8bf494b9_4_k_cu_c8ab1170_34904cute1_E,(_ZN39_INTERNAL_8bf494b9_4_k_cu_c8ab1170_34904cuda3std3__45__cpo6cbeginE - _ZN39_INTERNAL_8bf494b9_4_k_cu_c8ab1170_34904cute1_E)
_ZN39_INTERNAL_8bf494b9_4_k_cu_c8ab1170_34904cute1_E:
	.zero		1
	.type		_ZN39_INTERNAL_8bf494b9_4_k_cu_c8ab1170_34904cuda3std3__45__cpo6cbeginE,@object
	.size		_ZN39_INTERNAL_8bf494b9_4_k_cu_c8ab1170_34904cuda3std3__45__cpo6cbeginE,(_ZN39_INTERNAL_8bf494b9_4_k_cu_c8ab1170_34904cuda3std3__48in_placeE - _ZN39_INTERNAL_8bf494b9_4_k_cu_c8ab1170_34904cuda3std3__45__cpo6cbeginE)
_ZN39_INTERNAL_8bf494b9_4_k_cu_c8ab1170_34904cuda3std3__45__cpo6cbeginE:
	.zero		1
	.type		_ZN39_INTERNAL_8bf494b9_4_k_cu_c8ab1170_34904cuda3std3__48in_placeE,@object
	.size		_ZN39_INTERNAL_8bf494b9_4_k_cu_c8ab1170_34904cuda3std3__48in_placeE,(_ZN39_INTERNAL_8bf494b9_4_k_cu_c8ab1170_34904cuda3std6ranges3__45__cpo9iter_moveE - _ZN39_INTERNAL_8bf494b9_4_k_cu_c8ab1170_34904cuda3std3__48in_placeE)
_ZN39_INTERNAL_8bf494b9_4_k_cu_c8ab1170_34904cuda3std3__48in_placeE:
	.zero		1
	.type		_ZN39_INTERNAL_8bf494b9_4_k_cu_c8ab1170_34904cuda3std6ranges3__45__cpo9iter_moveE,@object
	.size		_ZN39_INTERNAL_8bf494b9_4_k_cu_c8ab1170_34904cuda3std6ranges3__45__cpo9iter_moveE,(_ZN39_INTERNAL_8bf494b9_4_k_cu_c8ab1170_34904cuda3std3__45__cpo5beginE - _ZN39_INTERNAL_8bf494b9_4_k_cu_c8ab1170_34904cuda3std6ranges3__45__cpo9iter_moveE)
_ZN39_INTERNAL_8bf494b9_4_k_cu_c8ab1170_34904cuda3std6ranges3__45__cpo9iter_moveE:
	.zero		1
	.type		_ZN39_INTERNAL_8bf494b9_4_k_cu_c8ab1170_34904cuda3std3__45__cpo5beginE,@object
	.size		_ZN39_INTERNAL_8bf494b9_4_k_cu_c8ab1170_34904cuda3std3__45__cpo5beginE,(_ZN39_INTERNAL_8bf494b9_4_k_cu_c8ab1170_34904cuda3std3__441_GLOBAL__N__8bf494b9_4_k_cu_c8ab1170_34906ignoreE - _ZN39_INTERNAL_8bf494b9_4_k_cu_c8ab1170_34904cuda3std3__45__cpo5beginE)
_ZN39_INTERNAL_8bf494b9_4_k_cu_c8ab1170_34904cuda3std3__45__cpo5beginE:
	.zero		1
	.type		_ZN39_INTERNAL_8bf494b9_4_k_cu_c8ab1170_34904cuda3std3__441_GLOBAL__N__8bf494b9_4_k_cu_c8ab1170_34906ignoreE,@object
	.size		_ZN39_INTERNAL_8bf494b9_4_k_cu_c8ab1170_34904cuda3std3__441_GLOBAL__N__8bf494b9_4_k_cu_c8ab1170_34906ignoreE,(_ZN39_INTERNAL_8bf494b9_4_k_cu_c8ab1170_34904cute7productE - _ZN39_INTERNAL_8bf494b9_4_k_cu_c8ab1170_34904cuda3std3__441_GLOBAL__N__8bf494b9_4_k_cu_c8ab1170_34906ignoreE)
_ZN39_INTERNAL_8bf494b9_4_k_cu_c8ab1170_34904cuda3std3__441_GLOBAL__N__8bf494b9_4_k_cu_c8ab1170_34906ignoreE:
	.zero		1
	.type		_ZN39_INTERNAL_8bf494b9_4_k_cu_c8ab1170_34904cute7productE,@object
	.size		_ZN39_INTERNAL_8bf494b9_4_k_cu_c8ab1170_34904cute7productE,(_ZN39_INTERNAL_8bf494b9_4_k_cu_c8ab1170_34904cuda3std3__45__cpo3endE - _ZN39_INTERNAL_8bf494b9_4_k_cu_c8ab1170_34904cute7productE)
_ZN39_INTERNAL_8bf494b9_4_k_cu_c8ab1170_34904cute7productE:
	.zero		1
	.type		_ZN39_INTERNAL_8bf494b9_4_k_cu_c8ab1170_34904cuda3std3__45__cpo3endE,@object
	.size		_ZN39_INTERNAL_8bf494b9_4_k_cu_c8ab1170_34904cuda3std3__45__cpo3endE,(_ZN39_INTERNAL_8bf494b9_4_k_cu_c8ab1170_34904cuda3std3__419piecewise_constructE - _ZN39_INTERNAL_8bf494b9_4_k_cu_c8ab1170_34904cuda3std3__45__cpo3endE)
_ZN39_INTERNAL_8bf494b9_4_k_cu_c8ab1170_34904cuda3std3__45__cpo3endE:
	.zero		1
	.type		_ZN39_INTERNAL_8bf494b9_4_k_cu_c8ab1170_34904cuda3std3__419piecewise_constructE,@object
	.size		_ZN39_INTERNAL_8bf494b9_4_k_cu_c8ab1170_34904cuda3std3__419piecewise_constructE,(_ZN39_INTERNAL_8bf494b9_4_k_cu_c8ab1170_34904cuda3std3__45__cpo4cendE - _ZN39_INTERNAL_8bf494b9_4_k_cu_c8ab1170_34904cuda3std3__419piecewise_constructE)
_ZN39_INTERNAL_8bf494b9_4_k_cu_c8ab1170_34904cuda3std3__419piecewise_constructE:
	.zero		1
	.type		_ZN39_INTERNAL_8bf494b9_4_k_cu_c8ab1170_34904cuda3std3__45__cpo4cendE,@object
	.size		_ZN39_INTERNAL_8bf494b9_4_k_cu_c8ab1170_34904cuda3std3__45__cpo4cendE,(_ZN39_INTERNAL_8bf494b9_4_k_cu_c8ab1170_34904cuda3std6ranges3__45__cpo4swapE - _ZN39_INTERNAL_8bf494b9_4_k_cu_c8ab1170_34904cuda3std3__45__cpo4cendE)
_ZN39_INTERNAL_8bf494b9_4_k_cu_c8ab1170_34904cuda3std3__45__cpo4cendE:
	.zero		1
	.type		_ZN39_INTERNAL_8bf494b9_4_k_cu_c8ab1170_34904cuda3std6ranges3__45__cpo4swapE,@object
	.size		_ZN39_INTERNAL_8bf494b9_4_k_cu_c8ab1170_34904cuda3std6ranges3__45__cpo4swapE,(.L_8 - _ZN39_INTERNAL_8bf494b9_4_k_cu_c8ab1170_34904cuda3std6ranges3__45__cpo4swapE)
_ZN39_INTERNAL_8bf494b9_4_k_cu_c8ab1170_34904cuda3std6ranges3__45__cpo4swapE:
	.zero		1
.L_8:


//--------------------- .nv.constant0._ZN7cutlass13device_kernelINS_4gemm6kernel13GemmUniversalIN4cute5tupleIJiiiiEEENS1_10collective13CollectiveMmaINS1_34MainloopSm90TmaGmmaWarpSpecializedILi3ENS5_IJNS4_1CILi2EEENSA_ILi1EEESC_EEENS1_35KernelTmaWarpSpecializedCooperativeEEENS5_IJNSA_ILi384EEENSA_ILi80EEENSA_ILi64EEEEEENS_6half_tENS5_IJlSC_lEEESK_SL_NS4_8TiledMMAINS4_8MMA_AtomIJNS4_4SM904GMMA25MMA_64x16x16_F32F16F16_SSILNSP_5MajorE0ELSR_0ELNSP_7ScaleInE1ELSS_1EEEEEENS4_6LayoutISD_NS5_IJSC_NSA_ILi0EEESW_EEEEENS5_IJNS4_10UnderscoreESZ_SZ_EEEEENS4_13SM90_TMA_LOADENS4_14ComposedLayoutINS4_7SwizzleILi3ELi4ELi3EEENS4_18smem_ptr_flag_bitsILi16EEENSV_INS5_IJNSA_ILi8EEESI_EEENS5_IJSI_SC_EEEEEEEvNS4_8identityENS4_23SM90_TMA_LOAD_MULTICASTES1C_vS1D_EENS_8epilogue10collective6detail29Sm90TmaWarpSpecializedAdapterINS1H_15DefaultEpilogueISK_SL_SL_NS1G_6thread17LinearCombinationISK_Li1EffLNS1L_9ScaleType4KindE0ELNS_15FloatRoundStyleE2ESK_EENS1_15EpilogueDefaultEEEEEvvEEEEvNT_6ParamsE --------------------------
	.section	.nv.constant0._ZN7cutlass13device_kernelINS_4gemm6kernel13GemmUniversalIN4cute5tupleIJiiiiEEENS1_10collective13CollectiveMmaINS1_34MainloopSm90TmaGmmaWarpSpecializedILi3ENS5_IJNS4_1CILi2EEENSA_ILi1EEESC_EEENS1_35KernelTmaWarpSpecializedCooperativeEEENS5_IJNSA_ILi384EEENSA_ILi80EEENSA_ILi64EEEEEENS_6half_tENS5_IJlSC_lEEESK_SL_NS4_8TiledMMAINS4_8MMA_AtomIJNS4_4SM904GMMA25MMA_64x16x16_F32F16F16_SSILNSP_5MajorE0ELSR_0ELNSP_7ScaleInE1ELSS_1EEEEEENS4_6LayoutISD_NS5_IJSC_NSA_ILi0EEESW_EEEEENS5_IJNS4_10UnderscoreESZ_SZ_EEEEENS4_13SM90_TMA_LOADENS4_14ComposedLayoutINS4_7SwizzleILi3ELi4ELi3EEENS4_18smem_ptr_flag_bitsILi16EEENSV_INS5_IJNSA_ILi8EEESI_EEENS5_IJSI_SC_EEEEEEEvNS4_8identityENS4_23SM90_TMA_LOAD_MULTICASTES1C_vS1D_EENS_8epilogue10collective6detail29Sm90TmaWarpSpecializedAdapterINS1H_15DefaultEpilogueISK_SL_SL_NS1G_6thread17LinearCombinationISK_Li1EffLNS1L_9ScaleType4KindE0ELNS_15FloatRoundStyleE2ESK_EENS1_15EpilogueDefaultEEEEEvvEEEEvNT_6ParamsE,"a",@progbits
	.sectionflags	@""
	.align	4
.nv.constant0._ZN7cutlass13device_kernelINS_4gemm6kernel13GemmUniversalIN4cute5tupleIJiiiiEEENS1_10collective13CollectiveMmaINS1_34MainloopSm90TmaGmmaWarpSpecializedILi3ENS5_IJNS4_1CILi2EEENSA_ILi1EEESC_EEENS1_35KernelTmaWarpSpecializedCooperativeEEENS5_IJNSA_ILi384EEENSA_ILi80EEENSA_ILi64EEEEEENS_6half_tENS5_IJlSC_lEEESK_SL_NS4_8TiledMMAINS4_8MMA_AtomIJNS4_4SM904GMMA25MMA_64x16x16_F32F16F16_SSILNSP_5MajorE0ELSR_0ELNSP_7ScaleInE1ELSS_1EEEEEENS4_6LayoutISD_NS5_IJSC_NSA_ILi0EEESW_EEEEENS5_IJNS4_10UnderscoreESZ_SZ_EEEEENS4_13SM90_TMA_LOADENS4_14ComposedLayoutINS4_7SwizzleILi3ELi4ELi3EEENS4_18smem_ptr_flag_bitsILi16EEENSV_INS5_IJNSA_ILi8EEESI_EEENS5_IJSI_SC_EEEEEEEvNS4_8identityENS4_23SM90_TMA_LOAD_MULTICASTES1C_vS1D_EENS_8epilogue10collective6detail29Sm90TmaWarpSpecializedAdapterINS1H_15DefaultEpilogueISK_SL_SL_NS1G_6thread17LinearCombinationISK_Li1EffLNS1L_9ScaleType4KindE0ELNS_15FloatRoundStyleE2ESK_EENS1_15EpilogueDefaultEEEEEvvEEEEvNT_6ParamsE:
	.zero		1664


//--------------------- SYMBOLS --------------------------

	.type		.nv.reservedSmem.offset0,@object
	.size		.nv.reservedSmem.offset0,0x4
	.type		__assertfail,@function
